//
// Generated by NVIDIA NVVM Compiler
//
// Compiler Build ID: CL-36424714
// Cuda compilation tools, release 13.0, V13.0.88
// Based on NVVM 20.0.0
//

.version 9.0
.target sm_100
.address_size 64

	// .globl	_Z9vectorAddPiS_S_i

.visible .entry _Z9vectorAddPiS_S_i(
	.param .u64 .ptr .align 1 _Z9vectorAddPiS_S_i_param_0,
	.param .u64 .ptr .align 1 _Z9vectorAddPiS_S_i_param_1,
	.param .u64 .ptr .align 1 _Z9vectorAddPiS_S_i_param_2,
	.param .u32 _Z9vectorAddPiS_S_i_param_3
)
{
	.reg .pred 	%p<2>;
	.reg .b32 	%r<9>;
	.reg .b64 	%rd<11>;

	ld.param.u64 	%rd1, [_Z9vectorAddPiS_S_i_param_0];
	ld.param.u64 	%rd2, [_Z9vectorAddPiS_S_i_param_1];
	ld.param.u64 	%rd3, [_Z9vectorAddPiS_S_i_param_2];
	ld.param.u32 	%r2, [_Z9vectorAddPiS_S_i_param_3];
	mov.u32 	%r3, %ctaid.x;
	mov.u32 	%r4, %ntid.x;
	mov.u32 	%r5, %tid.x;
	mad.lo.s32 	%r1, %r3, %r4, %r5;
	setp.ge.s32 	%p1, %r1, %r2;
	@%p1 bra 	$L__BB0_2;
	cvta.to.global.u64 	%rd4, %rd1;
	cvta.to.global.u64 	%rd5, %rd2;
	cvta.to.global.u64 	%rd6, %rd3;
	mul.wide.s32 	%rd7, %r1, 4;
	add.s64 	%rd8, %rd4, %rd7;
	ld.global.u32 	%r6, [%rd8];
	add.s64 	%rd9, %rd5, %rd7;
	ld.global.u32 	%r7, [%rd9];
	add.s32 	%r8, %r7, %r6;
	add.s64 	%rd10, %rd6, %rd7;
	st.global.u32 	[%rd10], %r8;
$L__BB0_2:
	ret;

}
	// .globl	_Z9matrixMulPiS_S_i
.visible .entry _Z9matrixMulPiS_S_i(
	.param .u64 .ptr .align 1 _Z9matrixMulPiS_S_i_param_0,
	.param .u64 .ptr .align 1 _Z9matrixMulPiS_S_i_param_1,
	.param .u64 .ptr .align 1 _Z9matrixMulPiS_S_i_param_2,
	.param .u32 _Z9matrixMulPiS_S_i_param_3
)
{
	.reg .pred 	%p<10>;
	.reg .b32 	%r<105>;
	.reg .b64 	%rd<67>;

	ld.param.u64 	%rd14, [_Z9matrixMulPiS_S_i_param_0];
	ld.param.u64 	%rd15, [_Z9matrixMulPiS_S_i_param_1];
	ld.param.u32 	%r30, [_Z9matrixMulPiS_S_i_param_3];
	cvta.to.global.u64 	%rd1, %rd15;
	cvta.to.global.u64 	%rd2, %rd14;
	mov.u32 	%r31, %ctaid.y;
	mov.u32 	%r32, %ntid.y;
	mov.u32 	%r33, %tid.y;
	mad.lo.s32 	%r1, %r31, %r32, %r33;
	mov.u32 	%r34, %ctaid.x;
	mov.u32 	%r35, %ntid.x;
	mov.u32 	%r36, %tid.x;
	mad.lo.s32 	%r2, %r34, %r35, %r36;
	max.s32 	%r37, %r1, %r2;
	setp.ge.s32 	%p1, %r37, %r30;
	@%p1 bra 	$L__BB1_13;
	mul.lo.s32 	%r3, %r30, %r1;
	and.b32  	%r4, %r30, 7;
	setp.lt.u32 	%p2, %r30, 8;
	mov.b32 	%r99, 0;
	mov.u32 	%r104, %r99;
	@%p2 bra 	$L__BB1_4;
	and.b32  	%r99, %r30, 2147483640;
	neg.s32 	%r93, %r99;
	mul.wide.s32 	%rd16, %r30, 4;
	add.s64 	%rd3, %rd1, %rd16;
	shl.b32 	%r7, %r30, 3;
	mul.wide.s32 	%rd17, %r30, 8;
	add.s64 	%rd4, %rd1, %rd17;
	mul.wide.s32 	%rd18, %r30, 12;
	add.s64 	%rd5, %rd1, %rd18;
	mul.wide.s32 	%rd19, %r30, 16;
	add.s64 	%rd6, %rd1, %rd19;
	mul.wide.s32 	%rd20, %r30, 20;
	add.s64 	%rd7, %rd1, %rd20;
	mul.wide.s32 	%rd21, %r30, 24;
	add.s64 	%rd8, %rd1, %rd21;
	mul.wide.s32 	%rd22, %r30, 28;
	add.s64 	%rd9, %rd1, %rd22;
	mul.wide.u32 	%rd23, %r3, 4;
	add.s64 	%rd24, %rd23, %rd2;
	add.s64 	%rd66, %rd24, 16;
	mov.b32 	%r104, 0;
	mov.u32 	%r92, %r2;
$L__BB1_3:
	.pragma "nounroll";
	mul.wide.s32 	%rd25, %r92, 4;
	add.s64 	%rd26, %rd3, %rd25;
	add.s64 	%rd27, %rd4, %rd25;
	add.s64 	%rd28, %rd5, %rd25;
	add.s64 	%rd29, %rd6, %rd25;
	add.s64 	%rd30, %rd7, %rd25;
	add.s64 	%rd31, %rd8, %rd25;
	add.s64 	%rd32, %rd9, %rd25;
	add.s64 	%rd33, %rd1, %rd25;
	ld.global.u32 	%r41, [%rd66+-16];
	ld.global.u32 	%r42, [%rd33];
	mad.lo.s32 	%r43, %r42, %r41, %r104;
	ld.global.u32 	%r44, [%rd66+-12];
	ld.global.u32 	%r45, [%rd26];
	mad.lo.s32 	%r46, %r45, %r44, %r43;
	ld.global.u32 	%r47, [%rd66+-8];
	ld.global.u32 	%r48, [%rd27];
	mad.lo.s32 	%r49, %r48, %r47, %r46;
	ld.global.u32 	%r50, [%rd66+-4];
	ld.global.u32 	%r51, [%rd28];
	mad.lo.s32 	%r52, %r51, %r50, %r49;
	ld.global.u32 	%r53, [%rd66];
	ld.global.u32 	%r54, [%rd29];
	mad.lo.s32 	%r55, %r54, %r53, %r52;
	ld.global.u32 	%r56, [%rd66+4];
	ld.global.u32 	%r57, [%rd30];
	mad.lo.s32 	%r58, %r57, %r56, %r55;
	ld.global.u32 	%r59, [%rd66+8];
	ld.global.u32 	%r60, [%rd31];
	mad.lo.s32 	%r61, %r60, %r59, %r58;
	ld.global.u32 	%r62, [%rd66+12];
	ld.global.u32 	%r63, [%rd32];
	mad.lo.s32 	%r104, %r63, %r62, %r61;
	add.s32 	%r93, %r93, 8;
	add.s32 	%r92, %r92, %r7;
	add.s64 	%rd66, %rd66, 32;
	setp.ne.s32 	%p3, %r93, 0;
	@%p3 bra 	$L__BB1_3;
$L__BB1_4:
	setp.eq.s32 	%p4, %r4, 0;
	@%p4 bra 	$L__BB1_12;
	and.b32  	%r17, %r30, 3;
	setp.lt.u32 	%p5, %r4, 4;
	@%p5 bra 	$L__BB1_7;
	add.s32 	%r65, %r99, %r3;
	mul.wide.u32 	%rd34, %r65, 4;
	add.s64 	%rd35, %rd2, %rd34;
	ld.global.u32 	%r66, [%rd35];
	mad.lo.s32 	%r67, %r99, %r30, %r2;
	mul.wide.s32 	%rd36, %r67, 4;
	add.s64 	%rd37, %rd1, %rd36;
	ld.global.u32 	%r68, [%rd37];
	mad.lo.s32 	%r69, %r68, %r66, %r104;
	cvt.u64.u32 	%rd38, %r3;
	cvt.u64.u32 	%rd39, %r99;
	add.s64 	%rd40, %rd39, %rd38;
	shl.b64 	%rd41, %rd40, 2;
	add.s64 	%rd42, %rd2, %rd41;
	ld.global.u32 	%r70, [%rd42+4];
	mul.wide.s32 	%rd43, %r30, 4;
	add.s64 	%rd44, %rd37, %rd43;
	ld.global.u32 	%r71, [%rd44];
	mad.lo.s32 	%r72, %r71, %r70, %r69;
	ld.global.u32 	%r73, [%rd42+8];
	add.s64 	%rd45, %rd44, %rd43;
	ld.global.u32 	%r74, [%rd45];
	mad.lo.s32 	%r75, %r74, %r73, %r72;
	ld.global.u32 	%r76, [%rd42+12];
	add.s64 	%rd46, %rd45, %rd43;
	ld.global.u32 	%r77, [%rd46];
	mad.lo.s32 	%r104, %r77, %r76, %r75;
	add.s32 	%r99, %r99, 4;
$L__BB1_7:
	setp.eq.s32 	%p6, %r17, 0;
	@%p6 bra 	$L__BB1_12;
	setp.eq.s32 	%p7, %r17, 1;
	@%p7 bra 	$L__BB1_10;
	add.s32 	%r79, %r99, %r3;
	mul.wide.u32 	%rd47, %r79, 4;
	add.s64 	%rd48, %rd2, %rd47;
	ld.global.u32 	%r80, [%rd48];
	mad.lo.s32 	%r81, %r99, %r30, %r2;
	mul.wide.s32 	%rd49, %r81, 4;
	add.s64 	%rd50, %rd1, %rd49;
	ld.global.u32 	%r82, [%rd50];
	mad.lo.s32 	%r83, %r82, %r80, %r104;
	cvt.u64.u32 	%rd51, %r3;
	cvt.u64.u32 	%rd52, %r99;
	add.s64 	%rd53, %rd52, %rd51;
	shl.b64 	%rd54, %rd53, 2;
	add.s64 	%rd55, %rd2, %rd54;
	ld.global.u32 	%r84, [%rd55+4];
	mul.wide.s32 	%rd56, %r30, 4;
	add.s64 	%rd57, %rd50, %rd56;
	ld.global.u32 	%r85, [%rd57];
	mad.lo.s32 	%r104, %r85, %r84, %r83;
	add.s32 	%r99, %r99, 2;
$L__BB1_10:
	and.b32  	%r86, %r30, 1;
	setp.eq.b32 	%p8, %r86, 1;
	not.pred 	%p9, %p8;
	@%p9 bra 	$L__BB1_12;
	add.s32 	%r87, %r99, %r3;
	mul.wide.u32 	%rd58, %r87, 4;
	add.s64 	%rd59, %rd2, %rd58;
	ld.global.u32 	%r88, [%rd59];
	mad.lo.s32 	%r89, %r99, %r30, %r2;
	mul.wide.s32 	%rd60, %r89, 4;
	add.s64 	%rd61, %rd1, %rd60;
	ld.global.u32 	%r90, [%rd61];
	mad.lo.s32 	%r104, %r90, %r88, %r104;
$L__BB1_12:
	ld.param.u64 	%rd65, [_Z9matrixMulPiS_S_i_param_2];
	add.s32 	%r91, %r3, %r2;
	cvta.to.global.u64 	%rd62, %rd65;
	mul.wide.s32 	%rd63, %r91, 4;
	add.s64 	%rd64, %rd62, %rd63;
	st.global.u32 	[%rd64], %r104;
$L__BB1_13:
	ret;

}
	// .globl	_Z16better_matrixMulPiS_S_iii
.visible .entry _Z16better_matrixMulPiS_S_iii(
	.param .u64 .ptr .align 1 _Z16better_matrixMulPiS_S_iii_param_0,
	.param .u64 .ptr .align 1 _Z16better_matrixMulPiS_S_iii_param_1,
	.param .u64 .ptr .align 1 _Z16better_matrixMulPiS_S_iii_param_2,
	.param .u32 _Z16better_matrixMulPiS_S_iii_param_3,
	.param .u32 _Z16better_matrixMulPiS_S_iii_param_4,
	.param .u32 _Z16better_matrixMulPiS_S_iii_param_5
)
{
	.reg .pred 	%p<13>;
	.reg .b32 	%r<107>;
	.reg .b64 	%rd<53>;

	ld.param.u64 	%rd7, [_Z16better_matrixMulPiS_S_iii_param_0];
	ld.param.u64 	%rd8, [_Z16better_matrixMulPiS_S_iii_param_1];
	ld.param.u64 	%rd6, [_Z16better_matrixMulPiS_S_iii_param_2];
	ld.param.u32 	%r32, [_Z16better_matrixMulPiS_S_iii_param_3];
	ld.param.u32 	%r30, [_Z16better_matrixMulPiS_S_iii_param_4];
	ld.param.u32 	%r31, [_Z16better_matrixMulPiS_S_iii_param_5];
	cvta.to.global.u64 	%rd1, %rd8;
	cvta.to.global.u64 	%rd2, %rd7;
	mov.u32 	%r33, %ctaid.y;
	mov.u32 	%r34, %ntid.y;
	mov.u32 	%r35, %tid.y;
	mad.lo.s32 	%r1, %r33, %r34, %r35;
	mov.u32 	%r36, %ctaid.x;
	mov.u32 	%r37, %ntid.x;
	mov.u32 	%r38, %tid.x;
	mad.lo.s32 	%r2, %r36, %r37, %r38;
	setp.ge.s32 	%p1, %r1, %r32;
	setp.ge.s32 	%p2, %r2, %r31;
	or.pred  	%p3, %p1, %p2;
	@%p3 bra 	$L__BB2_14;
	setp.lt.s32 	%p4, %r30, 1;
	mov.b32 	%r106, 0;
	@%p4 bra 	$L__BB2_13;
	mul.lo.s32 	%r3, %r30, %r1;
	and.b32  	%r4, %r30, 7;
	setp.lt.u32 	%p5, %r30, 8;
	mov.b32 	%r101, 0;
	mov.u32 	%r106, %r101;
	@%p5 bra 	$L__BB2_5;
	and.b32  	%r101, %r30, 2147483640;
	neg.s32 	%r95, %r101;
	shl.b32 	%r7, %r31, 3;
	mul.wide.u32 	%rd9, %r3, 4;
	add.s64 	%rd10, %rd9, %rd2;
	add.s64 	%rd52, %rd10, 16;
	mov.b32 	%r106, 0;
	mul.wide.s32 	%rd13, %r31, 4;
	mov.u32 	%r94, %r2;
$L__BB2_4:
	.pragma "nounroll";
	ld.global.u32 	%r43, [%rd52+-16];
	mul.wide.s32 	%rd11, %r94, 4;
	add.s64 	%rd12, %rd1, %rd11;
	ld.global.u32 	%r44, [%rd12];
	mad.lo.s32 	%r45, %r44, %r43, %r106;
	ld.global.u32 	%r46, [%rd52+-12];
	add.s64 	%rd14, %rd12, %rd13;
	ld.global.u32 	%r47, [%rd14];
	mad.lo.s32 	%r48, %r47, %r46, %r45;
	ld.global.u32 	%r49, [%rd52+-8];
	add.s64 	%rd15, %rd14, %rd13;
	ld.global.u32 	%r50, [%rd15];
	mad.lo.s32 	%r51, %r50, %r49, %r48;
	ld.global.u32 	%r52, [%rd52+-4];
	add.s64 	%rd16, %rd15, %rd13;
	ld.global.u32 	%r53, [%rd16];
	mad.lo.s32 	%r54, %r53, %r52, %r51;
	ld.global.u32 	%r55, [%rd52];
	add.s64 	%rd17, %rd16, %rd13;
	ld.global.u32 	%r56, [%rd17];
	mad.lo.s32 	%r57, %r56, %r55, %r54;
	ld.global.u32 	%r58, [%rd52+4];
	add.s64 	%rd18, %rd17, %rd13;
	ld.global.u32 	%r59, [%rd18];
	mad.lo.s32 	%r60, %r59, %r58, %r57;
	ld.global.u32 	%r61, [%rd52+8];
	add.s64 	%rd19, %rd18, %rd13;
	ld.global.u32 	%r62, [%rd19];
	mad.lo.s32 	%r63, %r62, %r61, %r60;
	ld.global.u32 	%r64, [%rd52+12];
	add.s64 	%rd20, %rd19, %rd13;
	ld.global.u32 	%r65, [%rd20];
	mad.lo.s32 	%r106, %r65, %r64, %r63;
	add.s32 	%r95, %r95, 8;
	add.s32 	%r94, %r94, %r7;
	add.s64 	%rd52, %rd52, 32;
	setp.ne.s32 	%p6, %r95, 0;
	@%p6 bra 	$L__BB2_4;
$L__BB2_5:
	setp.eq.s32 	%p7, %r4, 0;
	@%p7 bra 	$L__BB2_13;
	and.b32  	%r17, %r30, 3;
	setp.lt.u32 	%p8, %r4, 4;
	@%p8 bra 	$L__BB2_8;
	add.s32 	%r67, %r101, %r3;
	mul.wide.u32 	%rd21, %r67, 4;
	add.s64 	%rd22, %rd2, %rd21;
	ld.global.u32 	%r68, [%rd22];
	mad.lo.s32 	%r69, %r101, %r31, %r2;
	mul.wide.s32 	%rd23, %r69, 4;
	add.s64 	%rd24, %rd1, %rd23;
	ld.global.u32 	%r70, [%rd24];
	mad.lo.s32 	%r71, %r70, %r68, %r106;
	cvt.u64.u32 	%rd25, %r3;
	cvt.u64.u32 	%rd26, %r101;
	add.s64 	%rd27, %rd26, %rd25;
	shl.b64 	%rd28, %rd27, 2;
	add.s64 	%rd29, %rd2, %rd28;
	ld.global.u32 	%r72, [%rd29+4];
	mul.wide.s32 	%rd30, %r31, 4;
	add.s64 	%rd31, %rd24, %rd30;
	ld.global.u32 	%r73, [%rd31];
	mad.lo.s32 	%r74, %r73, %r72, %r71;
	ld.global.u32 	%r75, [%rd29+8];
	add.s64 	%rd32, %rd31, %rd30;
	ld.global.u32 	%r76, [%rd32];
	mad.lo.s32 	%r77, %r76, %r75, %r74;
	ld.global.u32 	%r78, [%rd29+12];
	add.s64 	%rd33, %rd32, %rd30;
	ld.global.u32 	%r79, [%rd33];
	mad.lo.s32 	%r106, %r79, %r78, %r77;
	add.s32 	%r101, %r101, 4;
$L__BB2_8:
	setp.eq.s32 	%p9, %r17, 0;
	@%p9 bra 	$L__BB2_13;
	setp.eq.s32 	%p10, %r17, 1;
	@%p10 bra 	$L__BB2_11;
	add.s32 	%r81, %r101, %r3;
	mul.wide.u32 	%rd34, %r81, 4;
	add.s64 	%rd35, %rd2, %rd34;
	ld.global.u32 	%r82, [%rd35];
	mad.lo.s32 	%r83, %r101, %r31, %r2;
	mul.wide.s32 	%rd36, %r83, 4;
	add.s64 	%rd37, %rd1, %rd36;
	ld.global.u32 	%r84, [%rd37];
	mad.lo.s32 	%r85, %r84, %r82, %r106;
	cvt.u64.u32 	%rd38, %r3;
	cvt.u64.u32 	%rd39, %r101;
	add.s64 	%rd40, %rd39, %rd38;
	shl.b64 	%rd41, %rd40, 2;
	add.s64 	%rd42, %rd2, %rd41;
	ld.global.u32 	%r86, [%rd42+4];
	mul.wide.s32 	%rd43, %r31, 4;
	add.s64 	%rd44, %rd37, %rd43;
	ld.global.u32 	%r87, [%rd44];
	mad.lo.s32 	%r106, %r87, %r86, %r85;
	add.s32 	%r101, %r101, 2;
$L__BB2_11:
	and.b32  	%r88, %r30, 1;
	setp.eq.b32 	%p11, %r88, 1;
	not.pred 	%p12, %p11;
	@%p12 bra 	$L__BB2_13;
	add.s32 	%r89, %r101, %r3;
	mul.wide.u32 	%rd45, %r89, 4;
	add.s64 	%rd46, %rd2, %rd45;
	ld.global.u32 	%r90, [%rd46];
	mad.lo.s32 	%r91, %r101, %r31, %r2;
	mul.wide.s32 	%rd47, %r91, 4;
	add.s64 	%rd48, %rd1, %rd47;
	ld.global.u32 	%r92, [%rd48];
	mad.lo.s32 	%r106, %r92, %r90, %r106;
$L__BB2_13:
	mad.lo.s32 	%r93, %r31, %r1, %r2;
	cvta.to.global.u64 	%rd49, %rd6;
	mul.wide.s32 	%rd50, %r93, 4;
	add.s64 	%rd51, %rd49, %rd50;
	st.global.u32 	[%rd51], %r106;
$L__BB2_14:
	ret;

}


// ===== COMPILED SASS (sm_100) =====

	.target	sm_100

	.elftype	@"ET_EXEC"


//--------------------- .note.nv.tkinfo           --------------------------
	.section	.note.nv.tkinfo,"",@"SHT_NOTE"
	.sectionflags	@"SHF_NOTE_NV_TKINFO"
	.tkinfo
        /*0018*/ 	.word	0x00000002
        /*0030*/ 	.string	""
        /*0030*/ 	.string	"ptxas"
        /*0030*/ 	.string	"Cuda compilation tools, release 13.0, V13.0.88"
        /*0030*/ 	.string	"Build cuda_13.0.r13.0/compiler.36424714_0"
        /*0030*/ 	.string	"-arch sm_100 -m 64 "



//--------------------- .note.nv.cuinfo           --------------------------
	.section	.note.nv.cuinfo,"",@"SHT_NOTE"
	.sectionflags	@"SHF_NOTE_NV_CUINFO"
        /*0018*/ 	.short	0x0002
        /*001a*/ 	.short	0x0064
        /*001c*/ 	.short	0x0082
	.zero		2


//--------------------- .nv.info                  --------------------------
	.section	.nv.info,"",@"SHT_CUDA_INFO"
	.align	4


	//----- nvinfo : EIATTR_REGCOUNT
	.align		4
        /*0000*/ 	.byte	0x04, 0x2f
        /*0002*/ 	.short	(.L_1 - .L_0)
	.align		4
.L_0:
        /*0004*/ 	.word	index@(_Z9vectorAddPiS_S_i)
        /*0008*/ 	.word	0x0000000c


	//----- nvinfo : EIATTR_FRAME_SIZE
	.align		4
.L_1:
        /*000c*/ 	.byte	0x04, 0x11
        /*000e*/ 	.short	(.L_3 - .L_2)
	.align		4
.L_2:
        /*0010*/ 	.word	index@(_Z9vectorAddPiS_S_i)
        /*0014*/ 	.word	0x00000000


	//----- nvinfo : EIATTR_REGCOUNT
	.align		4
.L_3:
        /*0018*/ 	.byte	0x04, 0x2f
        /*001a*/ 	.short	(.L_5 - .L_4)
	.align		4
.L_4:
        /*001c*/ 	.word	index@(_Z9matrixMulPiS_S_i)
        /*0020*/ 	.word	0x0000001e


	//----- nvinfo : EIATTR_FRAME_SIZE
	.align		4
.L_5:
        /*0024*/ 	.byte	0x04, 0x11
        /*0026*/ 	.short	(.L_7 - .L_6)
	.align		4
.L_6:
        /*0028*/ 	.word	index@(_Z9matrixMulPiS_S_i)
        /*002c*/ 	.word	0x00000000


	//----- nvinfo : EIATTR_REGCOUNT
	.align		4
.L_7:
        /*0030*/ 	.byte	0x04, 0x2f
        /*0032*/ 	.short	(.L_9 - .L_8)
	.align		4
.L_8:
        /*0034*/ 	.word	index@(_Z16better_matrixMulPiS_S_iii)
        /*0038*/ 	.word	0x00000020


	//----- nvinfo : EIATTR_FRAME_SIZE
	.align		4
.L_9:
        /*003c*/ 	.byte	0x04, 0x11
        /*003e*/ 	.short	(.L_11 - .L_10)
	.align		4
.L_10:
        /*0040*/ 	.word	index@(_Z16better_matrixMulPiS_S_iii)
        /*0044*/ 	.word	0x00000000


	//----- nvinfo : EIATTR_MIN_STACK_SIZE
	.align		4
.L_11:
        /*0048*/ 	.byte	0x04, 0x12
        /*004a*/ 	.short	(.L_13 - .L_12)
	.align		4
.L_12:
        /*004c*/ 	.word	index@(_Z16better_matrixMulPiS_S_iii)
        /*0050*/ 	.word	0x00000000


	//----- nvinfo : EIATTR_MIN_STACK_SIZE
	.align		4
.L_13:
        /*0054*/ 	.byte	0x04, 0x12
        /*0056*/ 	.short	(.L_15 - .L_14)
	.align		4
.L_14:
        /*0058*/ 	.word	index@(_Z9matrixMulPiS_S_i)
        /*005c*/ 	.word	0x00000000


	//----- nvinfo : EIATTR_MIN_STACK_SIZE
	.align		4
.L_15:
        /*0060*/ 	.byte	0x04, 0x12
        /*0062*/ 	.short	(.L_17 - .L_16)
	.align		4
.L_16:
        /*0064*/ 	.word	index@(_Z9vectorAddPiS_S_i)
        /*0068*/ 	.word	0x00000000
.L_17:


//--------------------- .nv.compat                --------------------------
	.section	.nv.compat,"",@"SHT_CUDA_COMPAT_INFO"
	.align	4
        /*0000*/ 	.byte	0x02, 0x09, 0x00, 0x00, 0x02, 0x02, 0x01, 0x00, 0x02, 0x05, 0x05, 0x00, 0x03, 0x07, 0x01, 0x01
        /*0010*/ 	.byte	0x02, 0x03, 0x00, 0x00, 0x02, 0x06, 0x01, 0x00, 0x04, 0x0b, 0x08, 0x00, 0x09, 0x00, 0x00, 0x00
        /*0020*/ 	.byte	0x00, 0x00, 0x00, 0x00


//--------------------- .nv.info._Z16better_matrixMulPiS_S_iii --------------------------
	.section	.nv.info._Z16better_matrixMulPiS_S_iii,"",@"SHT_CUDA_INFO"
	.sectionflags	@""
	.align	4


	//----- nvinfo : EIATTR_CUDA_API_VERSION
	.align		4
        /*0000*/ 	.byte	0x04, 0x37
        /*0002*/ 	.short	(.L_19 - .L_18)
.L_18:
        /*0004*/ 	.word	0x00000082


	//----- nvinfo : EIATTR_KPARAM_INFO
	.align		4
.L_19:
        /*0008*/ 	.byte	0x04, 0x17
        /*000a*/ 	.short	(.L_21 - .L_20)
.L_20:
        /*000c*/ 	.word	0x00000000
        /*0010*/ 	.short	0x0005
        /*0012*/ 	.short	0x0020
        /*0014*/ 	.byte	0x00, 0xf0, 0x11, 0x00


	//----- nvinfo : EIATTR_KPARAM_INFO
	.align		4
.L_21:
        /*0018*/ 	.byte	0x04, 0x17
        /*001a*/ 	.short	(.L_23 - .L_22)
.L_22:
        /*001c*/ 	.word	0x00000000
        /*0020*/ 	.short	0x0004
        /*0022*/ 	.short	0x001c
        /*0024*/ 	.byte	0x00, 0xf0, 0x11, 0x00


	//----- nvinfo : EIATTR_KPARAM_INFO
	.align		4
.L_23:
        /*0028*/ 	.byte	0x04, 0x17
        /*002a*/ 	.short	(.L_25 - .L_24)
.L_24:
        /*002c*/ 	.word	0x00000000
        /*0030*/ 	.short	0x0003
        /*0032*/ 	.short	0x0018
        /*0034*/ 	.byte	0x00, 0xf0, 0x11, 0x00


	//----- nvinfo : EIATTR_KPARAM_INFO
	.align		4
.L_25:
        /*0038*/ 	.byte	0x04, 0x17
        /*003a*/ 	.short	(.L_27 - .L_26)
.L_26:
        /*003c*/ 	.word	0x00000000
        /*0040*/ 	.short	0x0002
        /*0042*/ 	.short	0x0010
        /*0044*/ 	.byte	0x00, 0xf5, 0x21, 0x00


	//----- nvinfo : EIATTR_KPARAM_INFO
	.align		4
.L_27:
        /*0048*/ 	.byte	0x04, 0x17
        /*004a*/ 	.short	(.L_29 - .L_28)
.L_28:
        /*004c*/ 	.word	0x00000000
        /*0050*/ 	.short	0x0001
        /*0052*/ 	.short	0x0008
        /*0054*/ 	.byte	0x00, 0xf5, 0x21, 0x00


	//----- nvinfo : EIATTR_KPARAM_INFO
	.align		4
.L_29:
        /*0058*/ 	.byte	0x04, 0x17
        /*005a*/ 	.short	(.L_31 - .L_30)
.L_30:
        /*005c*/ 	.word	0x00000000
        /*0060*/ 	.short	0x0000
        /*0062*/ 	.short	0x0000
        /*0064*/ 	.byte	0x00, 0xf5, 0x21, 0x00


	//----- nvinfo : EIATTR_SPARSE_MMA_MASK
	.align		4
.L_31:
        /*0068*/ 	.byte	0x03, 0x50
        /*006a*/ 	.short	0x0000


	//----- nvinfo : EIATTR_MAXREG_COUNT
	.align		4
        /*006c*/ 	.byte	0x03, 0x1b
        /*006e*/ 	.short	0x00ff


	//----- nvinfo : EIATTR_MERCURY_ISA_VERSION
	.align		4
        /*0070*/ 	.byte	0x03, 0x5f
        /*0072*/ 	.short	0x0101


	//----- nvinfo : EIATTR_VRC_CTA_INIT_COUNT
	.align		4
        /*0074*/ 	.byte	0x02, 0x4a
	.zero		1
	.zero		1


	//----- nvinfo : EIATTR_EXIT_INSTR_OFFSETS
	.align		4
        /*0078*/ 	.byte	0x04, 0x1c
        /*007a*/ 	.short	(.L_33 - .L_32)


	//   ....[0]....
.L_32:
        /*007c*/ 	.word	0x000000d0


	//   ....[1]....
        /*0080*/ 	.word	0x000008e0


	//----- nvinfo : EIATTR_CBANK_PARAM_SIZE
	.align		4
.L_33:
        /*0084*/ 	.byte	0x03, 0x19
        /*0086*/ 	.short	0x0024


	//----- nvinfo : EIATTR_PARAM_CBANK
	.align		4
        /*0088*/ 	.byte	0x04, 0x0a
        /*008a*/ 	.short	(.L_35 - .L_34)
	.align		4
.L_34:
        /*008c*/ 	.word	index@(.nv.constant0._Z16better_matrixMulPiS_S_iii)
        /*0090*/ 	.short	0x0380
        /*0092*/ 	.short	0x0024


	//----- nvinfo : EIATTR_SW_WAR
	.align		4
.L_35:
        /*0094*/ 	.byte	0x04, 0x36
        /*0096*/ 	.short	(.L_37 - .L_36)
.L_36:
        /*0098*/ 	.word	0x00000008
.L_37:


//--------------------- .nv.info._Z9matrixMulPiS_S_i --------------------------
	.section	.nv.info._Z9matrixMulPiS_S_i,"",@"SHT_CUDA_INFO"
	.sectionflags	@""
	.align	4


	//----- nvinfo : EIATTR_CUDA_API_VERSION
	.align		4
        /*0000*/ 	.byte	0x04, 0x37
        /*0002*/ 	.short	(.L_39 - .L_38)
.L_38:
        /*0004*/ 	.word	0x00000082


	//----- nvinfo : EIATTR_KPARAM_INFO
	.align		4
.L_39:
        /*0008*/ 	.byte	0x04, 0x17
        /*000a*/ 	.short	(.L_41 - .L_40)
.L_40:
        /*000c*/ 	.word	0x00000000
        /*0010*/ 	.short	0x0003
        /*0012*/ 	.short	0x0018
        /*0014*/ 	.byte	0x00, 0xf0, 0x11, 0x00


	//----- nvinfo : EIATTR_KPARAM_INFO
	.align		4
.L_41:
        /*0018*/ 	.byte	0x04, 0x17
        /*001a*/ 	.short	(.L_43 - .L_42)
.L_42:
        /*001c*/ 	.word	0x00000000
        /*0020*/ 	.short	0x0002
        /*0022*/ 	.short	0x0010
        /*0024*/ 	.byte	0x00, 0xf5, 0x21, 0x00


	//----- nvinfo : EIATTR_KPARAM_INFO
	.align		4
.L_43:
        /*0028*/ 	.byte	0x04, 0x17
        /*002a*/ 	.short	(.L_45 - .L_44)
.L_44:
        /*002c*/ 	.word	0x00000000
        /*0030*/ 	.short	0x0001
        /*0032*/ 	.short	0x0008
        /*0034*/ 	.byte	0x00, 0xf5, 0x21, 0x00


	//----- nvinfo : EIATTR_KPARAM_INFO
	.align		4
.L_45:
        /*0038*/ 	.byte	0x04, 0x17
        /*003a*/ 	.short	(.L_47 - .L_46)
.L_46:
        /*003c*/ 	.word	0x00000000
        /*0040*/ 	.short	0x0000
        /*0042*/ 	.short	0x0000
        /*0044*/ 	.byte	0x00, 0xf5, 0x21, 0x00


	//----- nvinfo : EIATTR_SPARSE_MMA_MASK
	.align		4
.L_47:
        /*0048*/ 	.byte	0x03, 0x50
        /*004a*/ 	.short	0x0000


	//----- nvinfo : EIATTR_MAXREG_COUNT
	.align		4
        /*004c*/ 	.byte	0x03, 0x1b
        /*004e*/ 	.short	0x00ff


	//----- nvinfo : EIATTR_MERCURY_ISA_VERSION
	.align		4
        /*0050*/ 	.byte	0x03, 0x5f
        /*0052*/ 	.short	0x0101


	//----- nvinfo : EIATTR_VRC_CTA_INIT_COUNT
	.align		4
        /*0054*/ 	.byte	0x02, 0x4a
	.zero		1
	.zero		1


	//----- nvinfo : EIATTR_EXIT_INSTR_OFFSETS
	.align		4
        /*0058*/ 	.byte	0x04, 0x1c
        /*005a*/ 	.short	(.L_49 - .L_48)


	//   ....[0]....
.L_48:
        /*005c*/ 	.word	0x000000c0


	//   ....[1]....
        /*0060*/ 	.word	0x00000a90


	//----- nvinfo : EIATTR_CBANK_PARAM_SIZE
	.align		4
.L_49:
        /*0064*/ 	.byte	0x03, 0x19
        /*0066*/ 	.short	0x001c


	//----- nvinfo : EIATTR_PARAM_CBANK
	.align		4
        /*0068*/ 	.byte	0x04, 0x0a
        /*006a*/ 	.short	(.L_51 - .L_50)
	.align		4
.L_50:
        /*006c*/ 	.word	index@(.nv.constant0._Z9matrixMulPiS_S_i)
        /*0070*/ 	.short	0x0380
        /*0072*/ 	.short	0x001c


	//----- nvinfo : EIATTR_SW_WAR
	.align		4
.L_51:
        /*0074*/ 	.byte	0x04, 0x36
        /*0076*/ 	.short	(.L_53 - .L_52)
.L_52:
        /*0078*/ 	.word	0x00000008
.L_53:


//--------------------- .nv.info._Z9vectorAddPiS_S_i --------------------------
	.section	.nv.info._Z9vectorAddPiS_S_i,"",@"SHT_CUDA_INFO"
	.sectionflags	@""
	.align	4


	//----- nvinfo : EIATTR_CUDA_API_VERSION
	.align		4
        /*0000*/ 	.byte	0x04, 0x37
        /*0002*/ 	.short	(.L_55 - .L_54)
.L_54:
        /*0004*/ 	.word	0x00000082


	//----- nvinfo : EIATTR_KPARAM_INFO
	.align		4
.L_55:
        /*0008*/ 	.byte	0x04, 0x17
        /*000a*/ 	.short	(.L_57 - .L_56)
.L_56:
        /*000c*/ 	.word	0x00000000
        /*0010*/ 	.short	0x0003
        /*0012*/ 	.short	0x0018
        /*0014*/ 	.byte	0x00, 0xf0, 0x11, 0x00


	//----- nvinfo : EIATTR_KPARAM_INFO
	.align		4
.L_57:
        /*0018*/ 	.byte	0x04, 0x17
        /*001a*/ 	.short	(.L_59 - .L_58)
.L_58:
        /*001c*/ 	.word	0x00000000
        /*0020*/ 	.short	0x0002
        /*0022*/ 	.short	0x0010
        /*0024*/ 	.byte	0x00, 0xf5, 0x21, 0x00


	//----- nvinfo : EIATTR_KPARAM_INFO
	.align		4
.L_59:
        /*0028*/ 	.byte	0x04, 0x17
        /*002a*/ 	.short	(.L_61 - .L_60)
.L_60:
        /*002c*/ 	.word	0x00000000
        /*0030*/ 	.short	0x0001
        /*0032*/ 	.short	0x0008
        /*0034*/ 	.byte	0x00, 0xf5, 0x21, 0x00


	//----- nvinfo : EIATTR_KPARAM_INFO
	.align		4
.L_61:
        /*0038*/ 	.byte	0x04, 0x17
        /*003a*/ 	.short	(.L_63 - .L_62)
.L_62:
        /*003c*/ 	.word	0x00000000
        /*0040*/ 	.short	0x0000
        /*0042*/ 	.short	0x0000
        /*0044*/ 	.byte	0x00, 0xf5, 0x21, 0x00


	//----- nvinfo : EIATTR_SPARSE_MMA_MASK
	.align		4
.L_63:
        /*0048*/ 	.byte	0x03, 0x50
        /*004a*/ 	.short	0x0000


	//----- nvinfo : EIATTR_MAXREG_COUNT
	.align		4
        /*004c*/ 	.byte	0x03, 0x1b
        /*004e*/ 	.short	0x00ff


	//----- nvinfo : EIATTR_MERCURY_ISA_VERSION
	.align		4
        /*0050*/ 	.byte	0x03, 0x5f
        /*0052*/ 	.short	0x0101


	//----- nvinfo : EIATTR_VRC_CTA_INIT_COUNT
	.align		4
        /*0054*/ 	.byte	0x02, 0x4a
	.zero		1
	.zero		1


	//----- nvinfo : EIATTR_EXIT_INSTR_OFFSETS
	.align		4
        /*0058*/ 	.byte	0x04, 0x1c
        /*005a*/ 	.short	(.L_65 - .L_64)


	//   ....[0]....
.L_64:
        /*005c*/ 	.word	0x00000070


	//   ....[1]....
        /*0060*/ 	.word	0x00000130


	//----- nvinfo : EIATTR_CBANK_PARAM_SIZE
	.align		4
.L_65:
        /*0064*/ 	.byte	0x03, 0x19
        /*0066*/ 	.short	0x001c


	//----- nvinfo : EIATTR_PARAM_CBANK
	.align		4
        /*0068*/ 	.byte	0x04, 0x0a
        /*006a*/ 	.short	(.L_67 - .L_66)
	.align		4
.L_66:
        /*006c*/ 	.word	index@(.nv.constant0._Z9vectorAddPiS_S_i)
        /*0070*/ 	.short	0x0380
        /*0072*/ 	.short	0x001c


	//----- nvinfo : EIATTR_SW_WAR
	.align		4
.L_67:
        /*0074*/ 	.byte	0x04, 0x36
        /*0076*/ 	.short	(.L_69 - .L_68)
.L_68:
        /*0078*/ 	.word	0x00000008
.L_69:


//--------------------- .nv.callgraph             --------------------------
	.section	.nv.callgraph,"",@"SHT_CUDA_CALLGRAPH"
	.align	4
	.sectionentsize	8
	.align		4
        /*0000*/ 	.word	0x00000000
	.align		4
        /*0004*/ 	.word	0xffffffff
	.align		4
        /*0008*/ 	.word	0x00000000
	.align		4
        /*000c*/ 	.word	0xfffffffe
	.align		4
        /*0010*/ 	.word	0x00000000
	.align		4
        /*0014*/ 	.word	0xfffffffd
	.align		4
        /*0018*/ 	.word	0x00000000
	.align		4
        /*001c*/ 	.word	0xfffffffc


//--------------------- .text._Z16better_matrixMulPiS_S_iii --------------------------
	.section	.text._Z16better_matrixMulPiS_S_iii,"ax",@progbits
	.align	128
        .global         _Z16better_matrixMulPiS_S_iii
        .type           _Z16better_matrixMulPiS_S_iii,@function
        .size           _Z16better_matrixMulPiS_S_iii,(.L_x_11 - _Z16better_matrixMulPiS_S_iii)
        .other          _Z16better_matrixMulPiS_S_iii,@"STO_CUDA_ENTRY STV_DEFAULT"
_Z16better_matrixMulPiS_S_iii:
.text._Z16better_matrixMulPiS_S_iii:
[----:B------:R-:W-:Y:S01]  /*0000*/  LDC R1, c[0x0][0x37c] ;  /* 0x0000df00ff017b82 */ /* 0x000fe20000000800 */
[----:B------:R-:W0:Y:S07]  /*0010*/  S2R R5, SR_TID.X ;  /* 0x0000000000057919 */ /* 0x000e2e0000002100 */
[----:B------:R-:W1:Y:S01]  /*0020*/  LDC R16, c[0x0][0x364] ;  /* 0x0000d900ff107b82 */ /* 0x000e620000000800 */
[----:B------:R-:W2:Y:S01]  /*0030*/  LDCU UR6, c[0x0][0x398] ;  /* 0x00007300ff0677ac */ /* 0x000ea20008000800 */
[----:B------:R-:W1:Y:S06]  /*0040*/  S2R R3, SR_TID.Y ;  /* 0x0000000000037919 */ /* 0x000e6c0000002200 */
[----:B------:R-:W0:Y:S08]  /*0050*/  S2UR UR5, SR_CTAID.X ;  /* 0x00000000000579c3 */ /* 0x000e300000002500 */
[----:B------:R-:W0:Y:S08]  /*0060*/  LDC R0, c[0x0][0x360] ;  /* 0x0000d800ff007b82 */ /* 0x000e300000000800 */
[----:B------:R-:W1:Y:S08]  /*0070*/  S2UR UR4, SR_CTAID.Y ;  /* 0x00000000000479c3 */ /* 0x000e700000002600 */
[----:B------:R-:W3:Y:S01]  /*0080*/  LDC R17, c[0x0][0x3a0] ;  /* 0x0000e800ff117b82 */ /* 0x000ee20000000800 */
[----:B0-----:R-:W-:-:S02]  /*0090*/  IMAD R0, R0, UR5, R5 ;  /* 0x0000000500007c24 */ /* 0x001fc4000f8e0205 */
[----:B-1----:R-:W-:-:S03]  /*00a0*/  IMAD R16, R16, UR4, R3 ;  /* 0x0000000410107c24 */ /* 0x002fc6000f8e0203 */
[----:B---3--:R-:W-:-:S04]  /*00b0*/  ISETP.GE.AND P0, PT, R0, R17, PT ;  /* 0x000000110000720c */ /* 0x008fc80003f06270 */
[----:B--2---:R-:W-:-:S13]  /*00c0*/  ISETP.GE.OR P0, PT, R16, UR6, P0 ;  /* 0x0000000610007c0c */ /* 0x004fda0008706670 */
[----:B------:R-:W-:Y:S05]  /*00d0*/  @P0 EXIT ;  /* 0x000000000000094d */ /* 0x000fea0003800000 */
[----:B------:R-:W0:Y:S01]  /*00e0*/  LDC R19, c[0x0][0x39c] ;  /* 0x0000e700ff137b82 */ /* 0x000e220000000800 */
[----:B------:R-:W1:Y:S01]  /*00f0*/  LDCU.64 UR4, c[0x0][0x358] ;  /* 0x00006b00ff0477ac */ /* 0x000e620008000a00 */
[----:B------:R-:W-:Y:S01]  /*0100*/  HFMA2 R24, -RZ, RZ, 0, 0 ;  /* 0x00000000ff187431 */ /* 0x000fe200000001ff */
[----:B0-----:R-:W-:-:S13]  /*0110*/  ISETP.GE.AND P0, PT, R19, 0x1, PT ;  /* 0x000000011300780c */ /* 0x001fda0003f06270 */
[----:B-1----:R-:W-:Y:S05]  /*0120*/  @!P0 BRA `(.L_x_0) ;  /* 0x0000000400dc8947 */ /* 0x002fea0003800000 */
[C---:B------:R-:W-:Y:S01]  /*0130*/  ISETP.GE.U32.AND P1, PT, R19.reuse, 0x8, PT ;  /* 0x000000081300780c */ /* 0x040fe20003f26070 */
[----:B------:R-:W-:Y:S01]  /*0140*/  IMAD R20, R16, R19, RZ ;  /* 0x0000001310147224 */ /* 0x000fe200078e02ff */
[----:B------:R-:W-:Y:S02]  /*0150*/  LOP3.LUT R27, R19, 0x7, RZ, 0xc0, !PT ;  /* 0x00000007131b7812 */ /* 0x000fe400078ec0ff */
[----:B------:R-:W-:Y:S02]  /*0160*/  MOV R21, RZ ;  /* 0x000000ff00157202 */ /* 0x000fe40000000f00 */
[----:B------:R-:W-:Y:S02]  /*0170*/  ISETP.NE.AND P0, PT, R27, RZ, PT ;  /* 0x000000ff1b00720c */ /* 0x000fe40003f05270 */
[----:B------:R-:W-:-:S05]  /*0180*/  MOV R24, RZ ;  /* 0x000000ff00187202 */ /* 0x000fca0000000f00 */
[----:B------:R-:W-:Y:S06]  /*0190*/  @!P1 BRA `(.L_x_1) ;  /* 0x0000000000c09947 */ /* 0x000fec0003800000 */
[----:B------:R-:W0:Y:S01]  /*01a0*/  LDC.64 R2, c[0x0][0x380] ;  /* 0x0000e000ff027b82 */ /* 0x000e220000000a00 */
[----:B------:R-:W-:Y:S02]  /*01b0*/  LOP3.LUT R21, R19, 0x7ffffff8, RZ, 0xc0, !PT ;  /* 0x7ffffff813157812 */ /* 0x000fe400078ec0ff */
[----:B------:R-:W-:Y:S02]  /*01c0*/  MOV R24, RZ ;  /* 0x000000ff00187202 */ /* 0x000fe40000000f00 */
[----:B------:R-:W-:Y:S02]  /*01d0*/  MOV R18, R0 ;  /* 0x0000000000127202 */ /* 0x000fe40000000f00 */
[----:B------:R-:W-:Y:S01]  /*01e0*/  IADD3 R22, PT, PT, -R21, RZ, RZ ;  /* 0x000000ff15167210 */ /* 0x000fe20007ffe1ff */
[----:B0-----:R-:W-:-:S03]  /*01f0*/  IMAD.WIDE.U32 R2, R20, 0x4, R2 ;  /* 0x0000000414027825 */ /* 0x001fc600078e0002 */
[----:B------:R-:W-:-:S04]  /*0200*/  IADD3 R4, P1, PT, R2, 0x10, RZ ;  /* 0x0000001002047810 */ /* 0x000fc80007f3e0ff */
[----:B------:R-:W-:-:S09]  /*0210*/  IADD3.X R3, PT, PT, RZ, R3, RZ, P1, !PT ;  /* 0x00000003ff037210 */ /* 0x000fd20000ffe4ff */
.L_x_2:
[----:B------:R-:W0:Y:S01]  /*0220*/  LDC.64 R14, c[0x0][0x388] ;  /* 0x0000e200ff0e7b82 */ /* 0x000e220000000a00 */
[----:B------:R-:W-:-:S05]  /*0230*/  MOV R2, R4 ;  /* 0x0000000400027202 */ /* 0x000fca0000000f00 */
[----:B------:R-:W2:Y:S04]  /*0240*/  LDG.E R25, desc[UR4][R2.64+-0x10] ;  /* 0xfffff00402197981 */ /* 0x000ea8000c1e1900 */
[----:B------:R-:W3:Y:S04]  /*0250*/  LDG.E R23, desc[UR4][R2.64+-0xc] ;  /* 0xfffff40402177981 */ /* 0x000ee8000c1e1900 */
[----:B------:R-:W4:Y:S04]  /*0260*/  LDG.E R29, desc[UR4][R2.64+-0x8] ;  /* 0xfffff804021d7981 */ /* 0x000f28000c1e1900 */
[----:B------:R-:W5:Y:S01]  /*0270*/  LDG.E R28, desc[UR4][R2.64+-0x4] ;  /* 0xfffffc04021c7981 */ /* 0x000f62000c1e1900 */
[----:B0-----:R-:W-:-:S05]  /*0280*/  IMAD.WIDE R14, R18, 0x4, R14 ;  /* 0x00000004120e7825 */ /* 0x001fca00078e020e */
[----:B------:R0:W2:Y:S01]  /*0290*/  LDG.E R26, desc[UR4][R14.64] ;  /* 0x000000040e1a7981 */ /* 0x0000a2000c1e1900 */
[----:B------:R-:W-:-:S04]  /*02a0*/  IMAD.WIDE R12, R17, 0x4, R14 ;  /* 0x00000004110c7825 */ /* 0x000fc800078e020e */
[C---:B------:R-:W-:Y:S02]  /*02b0*/  IMAD.WIDE R4, R17.reuse, 0x4, R12 ;  /* 0x0000000411047825 */ /* 0x040fe400078e020c */
[----:B------:R-:W3:Y:S02]  /*02c0*/  LDG.E R12, desc[UR4][R12.64] ;  /* 0x000000040c0c7981 */ /* 0x000ee4000c1e1900 */
[C---:B------:R-:W-:Y:S02]  /*02d0*/  IMAD.WIDE R8, R17.reuse, 0x4, R4 ;  /* 0x0000000411087825 */ /* 0x040fe400078e0204 */
[----:B------:R-:W4:Y:S02]  /*02e0*/  LDG.E R4, desc[UR4][R4.64] ;  /* 0x0000000404047981 */ /* 0x000f24000c1e1900 */
[C---:B------:R-:W-:Y:S02]  /*02f0*/  IMAD.WIDE R6, R17.reuse, 0x4, R8 ;  /* 0x0000000411067825 */ /* 0x040fe400078e0208 */
[----:B------:R-:W5:Y:S02]  /*0300*/  LDG.E R8, desc[UR4][R8.64] ;  /* 0x0000000408087981 */ /* 0x000f64000c1e1900 */
[----:B------:R-:W-:-:S02]  /*0310*/  IMAD.WIDE R10, R17, 0x4, R6 ;  /* 0x00000004110a7825 */ /* 0x000fc400078e0206 */
[----:B------:R-:W5:Y:S04]  /*0320*/  LDG.E R5, desc[UR4][R2.64] ;  /* 0x0000000402057981 */ /* 0x000f68000c1e1900 */
[----:B------:R-:W5:Y:S01]  /*0330*/  LDG.E R6, desc[UR4][R6.64] ;  /* 0x0000000406067981 */ /* 0x000f62000c1e1900 */
[----:B0-----:R-:W-:-:S03]  /*0340*/  IMAD.WIDE R14, R17, 0x4, R10 ;  /* 0x00000004110e7825 */ /* 0x001fc600078e020a */
[----:B------:R-:W5:Y:S04]  /*0350*/  LDG.E R10, desc[UR4][R10.64] ;  /* 0x000000040a0a7981 */ /* 0x000f68000c1e1900 */
[----:B------:R-:W5:Y:S04]  /*0360*/  LDG.E R13, desc[UR4][R14.64] ;  /* 0x000000040e0d7981 */ /* 0x000f68000c1e1900 */
[----:B------:R-:W5:Y:S04]  /*0370*/  LDG.E R7, desc[UR4][R2.64+0x4] ;  /* 0x0000040402077981 */ /* 0x000f68000c1e1900 */
[----:B------:R-:W5:Y:S01]  /*0380*/  LDG.E R9, desc[UR4][R2.64+0xc] ;  /* 0x00000c0402097981 */ /* 0x000f62000c1e1900 */
[----:B--2---:R-:W-:-:S02]  /*0390*/  IMAD R26, R25, R26, R24 ;  /* 0x0000001a191a7224 */ /* 0x004fc400078e0218 */
[----:B------:R-:W-:Y:S02]  /*03a0*/  IMAD.WIDE R24, R17, 0x4, R14 ;  /* 0x0000000411187825 */ /* 0x000fe400078e020e */
[----:B------:R0:W2:Y:S04]  /*03b0*/  LDG.E R14, desc[UR4][R2.64+0x8] ;  /* 0x00000804020e7981 */ /* 0x0000a8000c1e1900 */
[----:B------:R-:W2:Y:S01]  /*03c0*/  LDG.E R24, desc[UR4][R24.64] ;  /* 0x0000000418187981 */ /* 0x000ea2000c1e1900 */
[----:B---3--:R-:W-:Y:S01]  /*03d0*/  IMAD R12, R23, R12, R26 ;  /* 0x0000000c170c7224 */ /* 0x008fe200078e021a */
[----:B------:R-:W-:-:S03]  /*03e0*/  IADD3 R22, PT, PT, R22, 0x8, RZ ;  /* 0x0000000816167810 */ /* 0x000fc60007ffe0ff */
[----:B----4-:R-:W-:Y:S01]  /*03f0*/  IMAD R29, R29, R4, R12 ;  /* 0x000000041d1d7224 */ /* 0x010fe200078e020c */
[----:B------:R-:W-:-:S03]  /*0400*/  ISETP.NE.AND P1, PT, R22, RZ, PT ;  /* 0x000000ff1600720c */ /* 0x000fc60003f25270 */
[----:B-----5:R-:W-:Y:S01]  /*0410*/  IMAD R8, R28, R8, R29 ;  /* 0x000000081c087224 */ /* 0x020fe200078e021d */
[----:B------:R-:W-:-:S03]  /*0420*/  IADD3 R4, P2, PT, R2, 0x20, RZ ;  /* 0x0000002002047810 */ /* 0x000fc60007f5e0ff */
[----:B------:R-:W-:Y:S01]  /*0430*/  IMAD R5, R5, R6, R8 ;  /* 0x0000000605057224 */ /* 0x000fe200078e0208 */
[----:B0-----:R-:W-:Y:S02]  /*0440*/  IADD3.X R3, PT, PT, RZ, R3, RZ, P2, !PT ;  /* 0x00000003ff037210 */ /* 0x001fe400017fe4ff */
[----:B------:R-:W-:Y:S01]  /*0450*/  LEA R18, R17, R18, 0x3 ;  /* 0x0000001211127211 */ /* 0x000fe200078e18ff */
[----:B------:R-:W-:-:S04]  /*0460*/  IMAD R5, R7, R10, R5 ;  /* 0x0000000a07057224 */ /* 0x000fc800078e0205 */
[----:B--2---:R-:W-:-:S04]  /*0470*/  IMAD R5, R14, R13, R5 ;  /* 0x0000000d0e057224 */ /* 0x004fc800078e0205 */
[----:B------:R-:W-:Y:S01]  /*0480*/  IMAD R24, R9, R24, R5 ;  /* 0x0000001809187224 */ /* 0x000fe200078e0205 */
[----:B------:R-:W-:Y:S06]  /*0490*/  @P1 BRA `(.L_x_2) ;  /* 0xfffffffc00601947 */ /* 0x000fec000383ffff */
.L_x_1:
[----:B------:R-:W-:Y:S05]  /*04a0*/  @!P0 BRA `(.L_x_0) ;  /* 0x0000000000fc8947 */ /* 0x000fea0003800000 */
[----:B------:R-:W-:Y:S02]  /*04b0*/  ISETP.GE.U32.AND P1, PT, R27, 0x4, PT ;  /* 0x000000041b00780c */ /* 0x000fe40003f26070 */
[----:B------:R-:W-:-:S04]  /*04c0*/  LOP3.LUT R14, R19, 0x3, RZ, 0xc0, !PT ;  /* 0x00000003130e7812 */ /* 0x000fc800078ec0ff */
[----:B------:R-:W-:-:S07]  /*04d0*/  ISETP.NE.AND P0, PT, R14, RZ, PT ;  /* 0x000000ff0e00720c */ /* 0x000fce0003f05270 */
[----:B------:R-:W-:Y:S06]  /*04e0*/  @!P1 BRA `(.L_x_3) ;  /* 0x00000000006c9947 */ /* 0x000fec0003800000 */
[----:B------:R-:W0:Y:S01]  /*04f0*/  LDC.64 R4, c[0x0][0x388] ;  /* 0x0000e200ff047b82 */ /* 0x000e220000000a00 */
[----:B------:R-:W1:Y:S01]  /*0500*/  LDCU.64 UR6, c[0x0][0x380] ;  /* 0x00007000ff0677ac */ /* 0x000e620008000a00 */
[----:B------:R-:W-:Y:S01]  /*0510*/  IMAD R7, R21, R17, R0 ;  /* 0x0000001115077224 */ /* 0x000fe200078e0200 */
[CC--:B------:R-:W-:Y:S02]  /*0520*/  IADD3 R3, PT, PT, R20.reuse, R21.reuse, RZ ;  /* 0x0000001514037210 */ /* 0x0c0fe40007ffe0ff */
[----:B------:R-:W-:-:S03]  /*0530*/  IADD3 R8, P1, PT, R20, R21, RZ ;  /* 0x0000001514087210 */ /* 0x000fc60007f3e0ff */
[----:B------:R-:W2:Y:S01]  /*0540*/  LDC.64 R12, c[0x0][0x380] ;  /* 0x0000e000ff0c7b82 */ /* 0x000ea20000000a00 */
[----:B0-----:R-:W-:-:S04]  /*0550*/  IMAD.WIDE R4, R7, 0x4, R4 ;  /* 0x0000000407047825 */ /* 0x001fc800078e0204 */
[----:B------:R-:W-:Y:S02]  /*0560*/  IMAD.WIDE R6, R17, 0x4, R4 ;  /* 0x0000000411067825 */ /* 0x000fe400078e0204 */
[----:B------:R-:W3:Y:S02]  /*0570*/  LDG.E R4, desc[UR4][R4.64] ;  /* 0x0000000404047981 */ /* 0x000ee4000c1e1900 */
[----:B--2---:R-:W-:Y:S01]  /*0580*/  IMAD.WIDE.U32 R12, R3, 0x4, R12 ;  /* 0x00000004030c7825 */ /* 0x004fe200078e000c */
[----:B------:R-:W-:Y:S02]  /*0590*/  IADD3.X R3, PT, PT, RZ, RZ, RZ, P1, !PT ;  /* 0x000000ffff037210 */ /* 0x000fe40000ffe4ff */
[----:B-1----:R-:W-:-:S03]  /*05a0*/  LEA R2, P1, R8, UR6, 0x2 ;  /* 0x0000000608027c11 */ /* 0x002fc6000f8210ff */
[----:B------:R-:W3:Y:S01]  /*05b0*/  LDG.E R13, desc[UR4][R12.64] ;  /* 0x000000040c0d7981 */ /* 0x000ee2000c1e1900 */
[----:B------:R-:W-:Y:S01]  /*05c0*/  LEA.HI.X R3, R8, UR7, R3, 0x2, P1 ;  /* 0x0000000708037c11 */ /* 0x000fe200088f1403 */
[C---:B------:R-:W-:Y:S02]  /*05d0*/  IMAD.WIDE R8, R17.reuse, 0x4, R6 ;  /* 0x0000000411087825 */ /* 0x040fe400078e0206 */
[----:B------:R-:W2:Y:S04]  /*05e0*/  LDG.E R6, desc[UR4][R6.64] ;  /* 0x0000000406067981 */ /* 0x000ea8000c1e1900 */
[----:B------:R-:W2:Y:S01]  /*05f0*/  LDG.E R15, desc[UR4][R2.64+0x4] ;  /* 0x00000404020f7981 */ /* 0x000ea2000c1e1900 */
[----:B------:R-:W-:-:S03]  /*0600*/  IMAD.WIDE R10, R17, 0x4, R8 ;  /* 0x00000004110a7825 */ /* 0x000fc600078e0208 */
[----:B------:R-:W4:Y:S04]  /*0610*/  LDG.E R22, desc[UR4][R8.64] ;  /* 0x0000000408167981 */ /* 0x000f28000c1e1900 */
[----:B------:R-:W4:Y:S04]  /*0620*/  LDG.E R18, desc[UR4][R2.64+0x8] ;  /* 0x0000080402127981 */ /* 0x000f28000c1e1900 */
[----:B------:R-:W5:Y:S04]  /*0630*/  LDG.E R26, desc[UR4][R2.64+0xc] ;  /* 0x00000c04021a7981 */ /* 0x000f68000c1e1900 */
[----:B------:R-:W5:Y:S01]  /*0640*/  LDG.E R10, desc[UR4][R10.64] ;  /* 0x000000040a0a7981 */ /* 0x000f62000c1e1900 */
[----:B------:R-:W-:Y:S01]  /*0650*/  IADD3 R21, PT, PT, R21, 0x4, RZ ;  /* 0x0000000415157810 */ /* 0x000fe20007ffe0ff */
[----:B---3--:R-:W-:-:S04]  /*0660*/  IMAD R24, R13, R4, R24 ;  /* 0x000000040d187224 */ /* 0x008fc800078e0218 */
[----:B--2---:R-:W-:-:S04]  /*0670*/  IMAD R15, R15, R6, R24 ;  /* 0x000000060f0f7224 */ /* 0x004fc800078e0218 */
[----:B----4-:R-:W-:-:S04]  /*0680*/  IMAD R15, R18, R22, R15 ;  /* 0x00000016120f7224 */ /* 0x010fc800078e020f */
[----:B-----5:R-:W-:-:S07]  /*0690*/  IMAD R24, R26, R10, R15 ;  /* 0x0000000a1a187224 */ /* 0x020fce00078e020f */
.L_x_3:
[----:B------:R-:W-:Y:S05]  /*06a0*/  @!P0 BRA `(.L_x_0) ;  /* 0x00000000007c8947 */ /* 0x000fea0003800000 */
[----:B------:R-:W-:Y:S01]  /*06b0*/  ISETP.NE.AND P1, PT, R14, 0x1, PT ;  /* 0x000000010e00780c */ /* 0x000fe20003f25270 */
[----:B------:R-:W0:Y:S01]  /*06c0*/  LDC.64 R10, c[0x0][0x380] ;  /* 0x0000e000ff0a7b82 */ /* 0x000e220000000a00 */
[----:B------:R-:W-:-:S04]  /*06d0*/  LOP3.LUT R19, R19, 0x1, RZ, 0xc0, !PT ;  /* 0x0000000113137812 */ /* 0x000fc800078ec0ff */
[----:B------:R-:W-:-:S03]  /*06e0*/  ISETP.NE.U32.AND P0, PT, R19, 0x1, PT ;  /* 0x000000011300780c */ /* 0x000fc60003f05070 */
[----:B------:R-:W1:Y:S04]  /*06f0*/  LDC.64 R8, c[0x0][0x388] ;  /* 0x0000e200ff087b82 */ /* 0x000e680000000a00 */
[CC--:B------:R-:W-:Y:S02]  /*0700*/  @P1 IADD3 R13, PT, PT, R20.reuse, R21.reuse, RZ ;  /* 0x00000015140d1210 */ /* 0x0c0fe40007ffe0ff */
[----:B------:R-:W-:Y:S02]  /*0710*/  @P1 IADD3 R12, P2, PT, R20, R21, RZ ;  /* 0x00000015140c1210 */ /* 0x000fe40007f5e0ff */
[----:B------:R-:W2:Y:S02]  /*0720*/  @P1 LDC.64 R2, c[0x0][0x380] ;  /* 0x0000e000ff021b82 */ /* 0x000ea40000000a00 */
[----:B------:R-:W-:-:S06]  /*0730*/  @P1 IADD3.X R14, PT, PT, RZ, RZ, RZ, P2, !PT ;  /* 0x000000ffff0e1210 */ /* 0x000fcc00017fe4ff */
[----:B------:R-:W3:Y:S01]  /*0740*/  LDC.64 R4, c[0x0][0x380] ;  /* 0x0000e000ff047b82 */ /* 0x000ee20000000a00 */
[----:B0-----:R-:W-:-:S04]  /*0750*/  @P1 IMAD.WIDE.U32 R10, R13, 0x4, R10 ;  /* 0x000000040d0a1825 */ /* 0x001fc800078e000a */
[C---:B------:R-:W-:Y:S01]  /*0760*/  @P1 IMAD R13, R21.reuse, R17, R0 ;  /* 0x00000011150d1224 */ /* 0x040fe200078e0200 */
[----:B------:R-:W-:Y:S01]  /*0770*/  @P1 IADD3 R21, PT, PT, R21, 0x2, RZ ;  /* 0x0000000215151810 */ /* 0x000fe20007ffe0ff */
[----:B------:R-:W4:Y:S01]  /*0780*/  @P1 LDG.E R11, desc[UR4][R10.64] ;  /* 0x000000040a0b1981 */ /* 0x000f22000c1e1900 */
[----:B------:R-:W0:Y:S01]  /*0790*/  LDC.64 R6, c[0x0][0x388] ;  /* 0x0000e200ff067b82 */ /* 0x000e220000000a00 */
[----:B-1----:R-:W-:Y:S01]  /*07a0*/  @P1 IMAD.WIDE R8, R13, 0x4, R8 ;  /* 0x000000040d081825 */ /* 0x002fe200078e0208 */
[----:B------:R-:W-:Y:S02]  /*07b0*/  @!P0 IADD3 R15, PT, PT, R20, R21, RZ ;  /* 0x00000015140f8210 */ /* 0x000fe40007ffe0ff */
[----:B--2---:R-:W-:Y:S01]  /*07c0*/  @P1 LEA R2, P2, R12, R2, 0x2 ;  /* 0x000000020c021211 */ /* 0x004fe200078410ff */
[----:B------:R-:W-:-:S03]  /*07d0*/  @!P0 IMAD R21, R21, R17, R0 ;  /* 0x0000001115158224 */ /* 0x000fc600078e0200 */
[----:B------:R-:W-:Y:S01]  /*07e0*/  @P1 LEA.HI.X R3, R12, R3, R14, 0x2, P2 ;  /* 0x000000030c031211 */ /* 0x000fe200010f140e */
[----:B------:R-:W-:Y:S01]  /*07f0*/  @P1 IMAD.WIDE R12, R17, 0x4, R8 ;  /* 0x00000004110c1825 */ /* 0x000fe200078e0208 */
[----:B------:R-:W4:Y:S03]  /*0800*/  @P1 LDG.E R14, desc[UR4][R8.64] ;  /* 0x00000004080e1981 */ /* 0x000f26000c1e1900 */
[----:B---3--:R-:W-:Y:S01]  /*0810*/  @!P0 IMAD.WIDE.U32 R4, R15, 0x4, R4 ;  /* 0x000000040f048825 */ /* 0x008fe200078e0004 */
[----:B------:R-:W2:Y:S04]  /*0820*/  @P1 LDG.E R2, desc[UR4][R2.64+0x4] ;  /* 0x0000040402021981 */ /* 0x000ea8000c1e1900 */
[----:B------:R-:W2:Y:S01]  /*0830*/  @P1 LDG.E R12, desc[UR4][R12.64] ;  /* 0x000000040c0c1981 */ /* 0x000ea2000c1e1900 */
[----:B0-----:R-:W-:-:S03]  /*0840*/  @!P0 IMAD.WIDE R6, R21, 0x4, R6 ;  /* 0x0000000415068825 */ /* 0x001fc600078e0206 */
[----:B------:R-:W3:Y:S04]  /*0850*/  @!P0 LDG.E R5, desc[UR4][R4.64] ;  /* 0x0000000404058981 */ /* 0x000ee8000c1e1900 */
[----:B------:R-:W3:Y:S01]  /*0860*/  @!P0 LDG.E R6, desc[UR4][R6.64] ;  /* 0x0000000406068981 */ /* 0x000ee2000c1e1900 */
[----:B----4-:R-:W-:-:S04]  /*0870*/  @P1 IMAD R11, R11, R14, R24 ;  /* 0x0000000e0b0b1224 */ /* 0x010fc800078e0218 */
[----:B--2---:R-:W-:-:S04]  /*0880*/  @P1 IMAD R24, R2, R12, R11 ;  /* 0x0000000c02181224 */ /* 0x004fc800078e020b */
[----:B---3--:R-:W-:-:S07]  /*0890*/  @!P0 IMAD R24, R5, R6, R24 ;  /* 0x0000000605188224 */ /* 0x008fce00078e0218 */
.L_x_0:
[----:B------:R-:W0:Y:S01]  /*08a0*/  LDC.64 R2, c[0x0][0x390] ;  /* 0x0000e400ff027b82 */ /* 0x000e220000000a00 */
[----:B------:R-:W-:-:S04]  /*08b0*/  IMAD R17, R16, R17, R0 ;  /* 0x0000001110117224 */ /* 0x000fc800078e0200 */
[----:B0-----:R-:W-:-:S05]  /*08c0*/  IMAD.WIDE R2, R17, 0x4, R2 ;  /* 0x0000000411027825 */ /* 0x001fca00078e0202 */
[----:B------:R-:W-:Y:S01]  /*08d0*/  STG.E desc[UR4][R2.64], R24 ;  /* 0x0000001802007986 */ /* 0x000fe2000c101904 */
[----:B------:R-:W-:Y:S05]  /*08e0*/  EXIT ;  /* 0x000000000000794d */ /* 0x000fea0003800000 */
.L_x_4:
[----:B------:R-:W-:-:S00]  /*08f0*/  BRA `(.L_x_4) ;  /* 0xfffffffc00fc7947 */ /* 0x000fc0000383ffff */
[----:B------:R-:W-:-:S00]  /*0900*/  NOP ;  /* 0x0000000000007918 */ /* 0x000fc00000000000 */
[----:B------:R-:W-:-:S00]  /*0910*/  NOP ;  /* 0x0000000000007918 */ /* 0x000fc00000000000 */
[----:B------:R-:W-:-:S00]  /*0920*/  NOP ;  /* 0x0000000000007918 */ /* 0x000fc00000000000 */
[----:B------:R-:W-:-:S00]  /*0930*/  NOP ;  /* 0x0000000000007918 */ /* 0x000fc00000000000 */
[----:B------:R-:W-:-:S00]  /*0940*/  NOP ;  /* 0x0000000000007918 */ /* 0x000fc00000000000 */
[----:B------:R-:W-:-:S00]  /*0950*/  NOP ;  /* 0x0000000000007918 */ /* 0x000fc00000000000 */
[----:B------:R-:W-:-:S00]  /*0960*/  NOP ;  /* 0x0000000000007918 */ /* 0x000fc00000000000 */
[----:B------:R-:W-:-:S00]  /*0970*/  NOP ;  /* 0x0000000000007918 */ /* 0x000fc00000000000 */
.L_x_11:


//--------------------- .text._Z9matrixMulPiS_S_i --------------------------
	.section	.text._Z9matrixMulPiS_S_i,"ax",@progbits
	.align	128
        .global         _Z9matrixMulPiS_S_i
        .type           _Z9matrixMulPiS_S_i,@function
        .size           _Z9matrixMulPiS_S_i,(.L_x_12 - _Z9matrixMulPiS_S_i)
        .other          _Z9matrixMulPiS_S_i,@"STO_CUDA_ENTRY STV_DEFAULT"
_Z9matrixMulPiS_S_i:
.text._Z9matrixMulPiS_S_i:
[----:B------:R-:W-:Y:S01]  /*0000*/  LDC R1, c[0x0][0x37c] ;  /* 0x0000df00ff017b82 */ /* 0x000fe20000000800 */
[----:B------:R-:W0:Y:S07]  /*0010*/  S2R R0, SR_TID.Y ;  /* 0x0000000000007919 */ /* 0x000e2e0000002200 */
[----:B------:R-:W0:Y:S01]  /*0020*/  S2UR UR4, SR_CTAID.Y ;  /* 0x00000000000479c3 */ /* 0x000e220000002600 */
[----:B------:R-:W1:Y:S01]  /*0030*/  LDCU UR20, c[0x0][0x398] ;  /* 0x00007300ff1477ac */ /* 0x000e620008000800 */
[----:B------:R-:W2:Y:S06]  /*0040*/  S2R R3, SR_TID.X ;  /* 0x0000000000037919 */ /* 0x000eac0000002100 */
[----:B------:R-:W0:Y:S08]  /*0050*/  LDC R13, c[0x0][0x364] ;  /* 0x0000d900ff0d7b82 */ /* 0x000e300000000800 */
[----:B------:R-:W2:Y:S08]  /*0060*/  S2UR UR5, SR_CTAID.X ;  /* 0x00000000000579c3 */ /* 0x000eb00000002500 */
[----:B------:R-:W2:Y:S01]  /*0070*/  LDC R2, c[0x0][0x360] ;  /* 0x0000d800ff027b82 */ /* 0x000ea20000000800 */
[----:B0-----:R-:W-:-:S02]  /*0080*/  IMAD R13, R13, UR4, R0 ;  /* 0x000000040d0d7c24 */ /* 0x001fc4000f8e0200 */
[----:B--2---:R-:W-:-:S05]  /*0090*/  IMAD R0, R2, UR5, R3 ;  /* 0x0000000502007c24 */ /* 0x004fca000f8e0203 */
[----:B------:R-:W-:-:S04]  /*00a0*/  VIMNMX R2, PT, PT, R13, R0, !PT ;  /* 0x000000000d027248 */ /* 0x000fc80007fe0100 */
[----:B-1----:R-:W-:-:S13]  /*00b0*/  ISETP.GE.AND P0, PT, R2, UR20, PT ;  /* 0x0000001402007c0c */ /* 0x002fda000bf06270 */
[----:B------:R-:W-:Y:S05]  /*00c0*/  @P0 EXIT ;  /* 0x000000000000094d */ /* 0x000fea0003800000 */
[----:B------:R-:W-:Y:S01]  /*00d0*/  UISETP.GE.U32.AND UP0, UPT, UR20, 0x8, UPT ;  /* 0x000000081400788c */ /* 0x000fe2000bf06070 */
[----:B------:R-:W-:Y:S02]  /*00e0*/  HFMA2 R12, -RZ, RZ, 0, 0 ;  /* 0x00000000ff0c7431 */ /* 0x000fe400000001ff */
[----:B------:R-:W-:Y:S01]  /*00f0*/  IMAD R13, R13, UR20, RZ ;  /* 0x000000140d0d7c24 */ /* 0x000fe2000f8e02ff */
[----:B------:R-:W-:Y:S01]  /*0100*/  UMOV UR4, URZ ;  /* 0x000000ff00047c82 */ /* 0x000fe20008000000 */
[----:B------:R-:W0:Y:S04]  /*0110*/  LDCU.64 UR18, c[0x0][0x358] ;  /* 0x00006b00ff1277ac */ /* 0x000e280008000a00 */
[----:B------:R-:W-:Y:S05]  /*0120*/  BRA.U !UP0, `(.L_x_5) ;  /* 0x0000000508047547 */ /* 0x000fea000b800000 */
[----:B------:R-:W1:Y:S01]  /*0130*/  LDCU.128 UR24, c[0x0][0x380] ;  /* 0x00007000ff1877ac */ /* 0x000e620008000c00 */
[----:B------:R-:W-:Y:S02]  /*0140*/  MOV R12, RZ ;  /* 0x000000ff000c7202 */ /* 0x000fe40000000f00 */
[----:B------:R-:W-:Y:S01]  /*0150*/  MOV R14, R0 ;  /* 0x00000000000e7202 */ /* 0x000fe20000000f00 */
[----:B------:R-:W-:-:S04]  /*0160*/  ULOP3.LUT UR4, UR20, 0x7ffffff8, URZ, 0xc0, !UPT ;  /* 0x7ffffff814047892 */ /* 0x000fc8000f8ec0ff */
[----:B------:R-:W-:Y:S01]  /*0170*/  UIADD3 UR5, UPT, UPT, -UR4, URZ, URZ ;  /* 0x000000ff04057290 */ /* 0x000fe2000fffe1ff */
[----:B-1----:R-:W-:Y:S01]  /*0180*/  MOV R2, UR24 ;  /* 0x0000001800027c02 */ /* 0x002fe20008000f00 */
[----:B------:R-:W-:Y:S01]  /*0190*/  UIMAD.WIDE UR6, UR20, 0x8, UR26 ;  /* 0x00000008140678a5 */ /* 0x000fe2000f8e021a */
[----:B------:R-:W-:Y:S01]  /*01a0*/  MOV R3, UR25 ;  /* 0x0000001900037c02 */ /* 0x000fe20008000f00 */
[----:B------:R-:W-:Y:S02]  /*01b0*/  UIMAD.WIDE UR8, UR20, 0xc, UR26 ;  /* 0x0000000c140878a5 */ /* 0x000fe4000f8e021a */
[----:B------:R-:W-:Y:S01]  /*01c0*/  UIMAD.WIDE UR10, UR20, 0x10, UR26 ;  /* 0x00000010140a78a5 */ /* 0x000fe2000f8e021a */
[----:B------:R-:W-:Y:S01]  /*01d0*/  IMAD.WIDE.U32 R2, R13, 0x4, R2 ;  /* 0x000000040d027825 */ /* 0x000fe200078e0002 */
[----:B------:R-:W-:Y:S02]  /*01e0*/  UIMAD.WIDE UR12, UR20, 0x14, UR26 ;  /* 0x00000014140c78a5 */ /* 0x000fe4000f8e021a */
[----:B------:R-:W-:Y:S01]  /*01f0*/  UIMAD.WIDE UR14, UR20, 0x18, UR26 ;  /* 0x00000018140e78a5 */ /* 0x000fe2000f8e021a */
[----:B------:R-:W-:Y:S01]  /*0200*/  IADD3 R2, P0, PT, R2, 0x10, RZ ;  /* 0x0000001002027810 */ /* 0x000fe20007f1e0ff */
[----:B------:R-:W-:-:S03]  /*0210*/  UIMAD.WIDE UR16, UR20, 0x1c, UR26 ;  /* 0x0000001c141078a5 */ /* 0x000fc6000f8e021a */
[----:B------:R-:W-:-:S09]  /*0220*/  IADD3.X R3, PT, PT, RZ, R3, RZ, P0, !PT ;  /* 0x00000003ff037210 */ /* 0x000fd200007fe4ff */
.L_x_6:
[----:B------:R-:W-:Y:S01]  /*0230*/  UIMAD.WIDE UR22, UR20, 0x4, UR26 ;  /* 0x00000004141678a5 */ /* 0x000fe2000f8e021a */
[----:B------:R-:W-:Y:S02]  /*0240*/  IMAD.MOV.U32 R23, RZ, RZ, 0x4 ;  /* 0x00000004ff177424 */ /* 0x000fe400078e00ff */
[----:B------:R-:W-:Y:S01]  /*0250*/  HFMA2 R11, -RZ, RZ, 0, 2.384185791015625e-07 ;  /* 0x00000004ff0b7431 */ /* 0x000fe200000001ff */
[----:B------:R-:W-:Y:S01]  /*0260*/  MOV R25, 0x4 ;  /* 0x0000000400197802 */ /* 0x000fe20000000f00 */
[----:B0-----:R-:W2:Y:S01]  /*0270*/  LDG.E R21, desc[UR18][R2.64+-0x10] ;  /* 0xfffff01202157981 */ /* 0x001ea2000c1e1900 */
[C---:B------:R-:W-:Y:S01]  /*0280*/  IMAD.WIDE R22, R14.reuse, R23, UR26 ;  /* 0x0000001a0e167e25 */ /* 0x040fe2000f8e0217 */
[----:B------:R-:W-:Y:S02]  /*0290*/  MOV R8, UR22 ;  /* 0x0000001600087c02 */ /* 0x000fe40008000f00 */
[----:B------:R-:W-:Y:S01]  /*02a0*/  MOV R9, UR23 ;  /* 0x0000001700097c02 */ /* 0x000fe20008000f00 */
[----:B------:R-:W3:Y:S02]  /*02b0*/  LDG.E R19, desc[UR18][R2.64+-0xc] ;  /* 0xfffff41202137981 */ /* 0x000ee4000c1e1900 */
[----:B------:R-:W-:-:S02]  /*02c0*/  IMAD.WIDE R8, R14, 0x4, R8 ;  /* 0x000000040e087825 */ /* 0x000fc400078e0208 */
[----:B------:R-:W2:Y:S01]  /*02d0*/  LDG.E R22, desc[UR18][R22.64] ;  /* 0x0000001216167981 */ /* 0x000ea2000c1e1900 */
[----:B------:R-:W-:Y:S01]  /*02e0*/  MOV R5, 0x4 ;  /* 0x0000000400057802 */ /* 0x000fe20000000f00 */
[C---:B------:R-:W-:Y:S02]  /*02f0*/  IMAD.WIDE R24, R14.reuse, R25, UR6 ;  /* 0x000000060e187e25 */ /* 0x040fe4000f8e0219 */
[----:B------:R0:W3:Y:S02]  /*0300*/  LDG.E R20, desc[UR18][R8.64] ;  /* 0x0000001208147981 */ /* 0x0000e4000c1e1900 */
[----:B------:R-:W-:Y:S02]  /*0310*/  IMAD.WIDE R10, R14, R11, UR8 ;  /* 0x000000080e0a7e25 */ /* 0x000fe4000f8e020b */
[----:B------:R-:W4:Y:S04]  /*0320*/  LDG.E R18, desc[UR18][R24.64] ;  /* 0x0000001218127981 */ /* 0x000f28000c1e1900 */
[----:B------:R-:W4:Y:S01]  /*0330*/  LDG.E R17, desc[UR18][R2.64+-0x8] ;  /* 0xfffff81202117981 */ /* 0x000f22000c1e1900 */
[----:B0-----:R-:W-:-:S02]  /*0340*/  HFMA2 R9, -RZ, RZ, 0, 2.384185791015625e-07 ;  /* 0x00000004ff097431 */ /* 0x001fc400000001ff */
[----:B------:R-:W-:Y:S01]  /*0350*/  IMAD.MOV.U32 R7, RZ, RZ, 0x4 ;  /* 0x00000004ff077424 */ /* 0x000fe200078e00ff */
[----:B------:R0:W5:Y:S01]  /*0360*/  LDG.E R16, desc[UR18][R10.64] ;  /* 0x000000120a107981 */ /* 0x000162000c1e1900 */
[----:B------:R-:W-:-:S03]  /*0370*/  IMAD.WIDE R4, R14, R5, UR10 ;  /* 0x0000000a0e047e25 */ /* 0x000fc6000f8e0205 */
[----:B------:R-:W5:Y:S01]  /*0380*/  LDG.E R15, desc[UR18][R2.64+-0x4] ;  /* 0xfffffc12020f7981 */ /* 0x000f62000c1e1900 */
[C---:B------:R-:W-:Y:S01]  /*0390*/  IMAD.WIDE R6, R14.reuse, R7, UR12 ;  /* 0x0000000c0e067e25 */ /* 0x040fe2000f8e0207 */
[----:B------:R-:W-:Y:S02]  /*03a0*/  MOV R27, 0x4 ;  /* 0x00000004001b7802 */ /* 0x000fe40000000f00 */
[----:B------:R1:W5:Y:S01]  /*03b0*/  LDG.E R4, desc[UR18][R4.64] ;  /* 0x0000001204047981 */ /* 0x000362000c1e1900 */
[----:B------:R-:W-:-:S03]  /*03c0*/  IMAD.WIDE R8, R14, R9, UR14 ;  /* 0x0000000e0e087e25 */ /* 0x000fc6000f8e0209 */
[----:B------:R-:W5:Y:S01]  /*03d0*/  LDG.E R23, desc[UR18][R2.64] ;  /* 0x0000001202177981 */ /* 0x000f62000c1e1900 */
[----:B0-----:R-:W-:-:S03]  /*03e0*/  IMAD.WIDE R10, R14, R27, UR16 ;  /* 0x000000100e0a7e25 */ /* 0x001fc6000f8e021b */
[----:B------:R-:W5:Y:S04]  /*03f0*/  LDG.E R7, desc[UR18][R6.64] ;  /* 0x0000001206077981 */ /* 0x000f68000c1e1900 */
[----:B------:R-:W5:Y:S04]  /*0400*/  LDG.E R24, desc[UR18][R2.64+0x4] ;  /* 0x0000041202187981 */ /* 0x000f68000c1e1900 */
[----:B------:R-:W5:Y:S04]  /*0410*/  LDG.E R8, desc[UR18][R8.64] ;  /* 0x0000001208087981 */ /* 0x000f68000c1e1900 */
[----:B------:R-:W5:Y:S04]  /*0420*/  LDG.E R25, desc[UR18][R2.64+0x8] ;  /* 0x0000081202197981 */ /* 0x000f68000c1e1900 */
[----:B------:R-:W5:Y:S04]  /*0430*/  LDG.E R10, desc[UR18][R10.64] ;  /* 0x000000120a0a7981 */ /* 0x000f68000c1e1900 */
[----:B------:R0:W5:Y:S01]  /*0440*/  LDG.E R27, desc[UR18][R2.64+0xc] ;  /* 0x00000c12021b7981 */ /* 0x000162000c1e1900 */
[----:B------:R-:W-:-:S04]  /*0450*/  UIADD3 UR5, UPT, UPT, UR5, 0x8, URZ ;  /* 0x0000000805057890 */ /* 0x000fc8000fffe0ff */
[----:B------:R-:W-:Y:S01]  /*0460*/  UISETP.NE.AND UP0, UPT, UR5, URZ, UPT ;  /* 0x000000ff0500728c */ /* 0x000fe2000bf05270 */
[----:B-1----:R-:W-:Y:S02]  /*0470*/  MOV R5, UR20 ;  /* 0x0000001400057c02 */ /* 0x002fe40008000f00 */
[----:B0-----:R-:W-:Y:S02]  /*0480*/  IADD3 R2, P0, PT, R2, 0x20, RZ ;  /* 0x0000002002027810 */ /* 0x001fe40007f1e0ff */
[----:B------:R-:W-:Y:S02]  /*0490*/  LEA R14, R5, R14, 0x3 ;  /* 0x0000000e050e7211 */ /* 0x000fe400078e18ff */
[----:B------:R-:W-:Y:S01]  /*04a0*/  IADD3.X R3, PT, PT, RZ, R3, RZ, P0, !PT ;  /* 0x00000003ff037210 */ /* 0x000fe200007fe4ff */
[----:B--2---:R-:W-:-:S04]  /*04b0*/  IMAD R21, R21, R22, R12 ;  /* 0x0000001615157224 */ /* 0x004fc800078e020c */
[----:B---3--:R-:W-:-:S04]  /*04c0*/  IMAD R19, R19, R20, R21 ;  /* 0x0000001413137224 */ /* 0x008fc800078e0215 */
[----:B----4-:R-:W-:-:S04]  /*04d0*/  IMAD R17, R17, R18, R19 ;  /* 0x0000001211117224 */ /* 0x010fc800078e0213 */
[----:B-----5:R-:W-:-:S04]  /*04e0*/  IMAD R15, R15, R16, R17 ;  /* 0x000000100f0f7224 */ /* 0x020fc800078e0211 */
[----:B------:R-:W-:-:S04]  /*04f0*/  IMAD R4, R23, R4, R15 ;  /* 0x0000000417047224 */ /* 0x000fc800078e020f */
[----:B------:R-:W-:-:S04]  /*0500*/  IMAD R4, R24, R7, R4 ;  /* 0x0000000718047224 */ /* 0x000fc800078e0204 */
[----:B------:R-:W-:-:S04]  /*0510*/  IMAD R4, R25, R8, R4 ;  /* 0x0000000819047224 */ /* 0x000fc800078e0204 */
[----:B------:R-:W-:Y:S01]  /*0520*/  IMAD R12, R27, R10, R4 ;  /* 0x0000000a1b0c7224 */ /* 0x000fe200078e0204 */
[----:B------:R-:W-:Y:S06]  /*0530*/  BRA.U UP0, `(.L_x_6) ;  /* 0xfffffffd003c7547 */ /* 0x000fec000b83ffff */
.L_x_5:
[----:B------:R-:W-:-:S04]  /*0540*/  ULOP3.LUT UR6, UR20, 0x7, URZ, 0xc0, !UPT ;  /* 0x0000000714067892 */ /* 0x000fc8000f8ec0ff */
[----:B------:R-:W-:-:S09]  /*0550*/  UISETP.NE.AND UP0, UPT, UR6, URZ, UPT ;  /* 0x000000ff0600728c */ /* 0x000fd2000bf05270 */
[----:B------:R-:W-:Y:S05]  /*0560*/  BRA.U !UP0, `(.L_x_7) ;  /* 0x0000000508387547 */ /* 0x000fea000b800000 */
[----:B------:R-:W-:Y:S02]  /*0570*/  UISETP.GE.U32.AND UP0, UPT, UR6, 0x4, UPT ;  /* 0x000000040600788c */ /* 0x000fe4000bf06070 */
[----:B------:R-:W-:-:S04]  /*0580*/  ULOP3.LUT UR5, UR20, 0x3, URZ, 0xc0, !UPT ;  /* 0x0000000314057892 */ /* 0x000fc8000f8ec0ff */
[----:B------:R-:W-:-:S03]  /*0590*/  UISETP.NE.AND UP1, UPT, UR5, URZ, UPT ;  /* 0x000000ff0500728c */ /* 0x000fc6000bf25270 */
[----:B------:R-:W-:Y:S08]  /*05a0*/  BRA.U !UP0, `(.L_x_8) ;  /* 0x00000001087c7547 */ /* 0x000ff0000b800000 */
[----:B------:R-:W1:Y:S01]  /*05b0*/  LDC.64 R6, c[0x0][0x388] ;  /* 0x0000e200ff067b82 */ /* 0x000e620000000a00 */
[----:B------:R-:W2:Y:S01]  /*05c0*/  LDCU.64 UR6, c[0x0][0x380] ;  /* 0x00007000ff0677ac */ /* 0x000ea20008000a00 */
[----:B------:R-:W-:Y:S01]  /*05d0*/  IMAD.U32 R9, RZ, RZ, UR4 ;  /* 0x00000004ff097e24 */ /* 0x000fe2000f8e00ff */
[C---:B------:R-:W-:Y:S02]  /*05e0*/  IADD3 R3, PT, PT, R13.reuse, UR4, RZ ;  /* 0x000000040d037c10 */ /* 0x040fe4000fffe0ff */
[----:B------:R-:W-:Y:S01]  /*05f0*/  IADD3 R10, P0, PT, R13, UR4, RZ ;  /* 0x000000040d0a7c10 */ /* 0x000fe2000ff1e0ff */
[----:B------:R-:W-:Y:S01]  /*0600*/  IMAD R9, R9, UR20, R0 ;  /* 0x0000001409097c24 */ /* 0x000fe2000f8e0200 */
[----:B------:R-:W-:Y:S01]  /*0610*/  MOV R11, UR20 ;  /* 0x00000014000b7c02 */ /* 0x000fe20008000f00 */
[----:B------:R-:W3:Y:S01]  /*0620*/  LDC.64 R4, c[0x0][0x380] ;  /* 0x0000e000ff047b82 */ /* 0x000ee20000000a00 */
[----:B------:R-:W-:Y:S01]  /*0630*/  MOV R15, UR20 ;  /* 0x00000014000f7c02 */ /* 0x000fe20008000f00 */
[----:B-1----:R-:W-:Y:S01]  /*0640*/  IMAD.WIDE R6, R9, 0x4, R6 ;  /* 0x0000000409067825 */ /* 0x002fe200078e0206 */
[----:B------:R-:W-:-:S05]  /*0650*/  MOV R9, UR20 ;  /* 0x0000001400097c02 */ /* 0x000fca0008000f00 */
[----:B------:R-:W-:Y:S02]  /*0660*/  IMAD.WIDE R8, R9, 0x4, R6 ;  /* 0x0000000409087825 */ /* 0x000fe400078e0206 */
[----:B0-----:R-:W4:Y:S02]  /*0670*/  LDG.E R6, desc[UR18][R6.64] ;  /* 0x0000001206067981 */ /* 0x001f24000c1e1900 */
[----:B---3--:R-:W-:Y:S01]  /*0680*/  IMAD.WIDE.U32 R4, R3, 0x4, R4 ;  /* 0x0000000403047825 */ /* 0x008fe200078e0004 */
[----:B------:R-:W-:Y:S01]  /*0690*/  IADD3.X R3, PT, PT, RZ, RZ, RZ, P0, !PT ;  /* 0x000000ffff037210 */ /* 0x000fe200007fe4ff */
[----:B------:R-:W3:Y:S01]  /*06a0*/  LDG.E R17, desc[UR18][R8.64] ;  /* 0x0000001208117981 */ /* 0x000ee2000c1e1900 */
[----:B--2---:R-:W-:-:S03]  /*06b0*/  LEA R2, P0, R10, UR6, 0x2 ;  /* 0x000000060a027c11 */ /* 0x004fc6000f8010ff */
[----:B------:R-:W4:Y:S01]  /*06c0*/  LDG.E R5, desc[UR18][R4.64] ;  /* 0x0000001204057981 */ /* 0x000f22000c1e1900 */
[----:B------:R-:W-:Y:S01]  /*06d0*/  LEA.HI.X R3, R10, UR7, R3, 0x2, P0 ;  /* 0x000000070a037c11 */ /* 0x000fe200080f1403 */
[----:B------:R-:W-:-:S04]  /*06e0*/  IMAD.WIDE R10, R11, 0x4, R8 ;  /* 0x000000040b0a7825 */ /* 0x000fc800078e0208 */
[----:B------:R-:W3:Y:S01]  /*06f0*/  LDG.E R16, desc[UR18][R2.64+0x4] ;  /* 0x0000041202107981 */ /* 0x000ee2000c1e1900 */
[----:B------:R-:W-:-:S03]  /*0700*/  IMAD.WIDE R14, R15, 0x4, R10 ;  /* 0x000000040f0e7825 */ /* 0x000fc600078e020a */
[----:B------:R-:W2:Y:S04]  /*0710*/  LDG.E R19, desc[UR18][R10.64] ;  /* 0x000000120a137981 */ /* 0x000ea8000c1e1900 */
[----:B------:R-:W2:Y:S04]  /*0720*/  LDG.E R18, desc[UR18][R2.64+0x8] ;  /* 0x0000081202127981 */ /* 0x000ea8000c1e1900 */
[----:B------:R-:W5:Y:S04]  /*0730*/  LDG.E R20, desc[UR18][R2.64+0xc] ;  /* 0x00000c1202147981 */ /* 0x000f68000c1e1900 */
[----:B------:R-:W5:Y:S01]  /*0740*/  LDG.E R14, desc[UR18][R14.64] ;  /* 0x000000120e0e7981 */ /* 0x000f62000c1e1900 */
[----:B------:R-:W-:Y:S01]  /*0750*/  UIADD3 UR4, UPT, UPT, UR4, 0x4, URZ ;  /* 0x0000000404047890 */ /* 0x000fe2000fffe0ff */
[----:B----4-:R-:W-:-:S04]  /*0760*/  IMAD R5, R5, R6, R12 ;  /* 0x0000000605057224 */ /* 0x010fc800078e020c */
[----:B---3--:R-:W-:-:S04]  /*0770*/  IMAD R5, R16, R17, R5 ;  /* 0x0000001110057224 */ /* 0x008fc800078e0205 */
[----:B--2---:R-:W-:-:S04]  /*0780*/  IMAD R5, R18, R19, R5 ;  /* 0x0000001312057224 */ /* 0x004fc800078e0205 */
[----:B-----5:R-:W-:-:S07]  /*0790*/  IMAD R12, R20, R14, R5 ;  /* 0x0000000e140c7224 */ /* 0x020fce00078e0205 */
.L_x_8:
[----:B------:R-:W-:Y:S05]  /*07a0*/  BRA.U !UP1, `(.L_x_7) ;  /* 0x0000000109a87547 */ /* 0x000fea000b800000 */
[----:B------:R-:W-:Y:S01]  /*07b0*/  UISETP.NE.AND UP0, UPT, UR5, 0x1, UPT ;  /* 0x000000010500788c */ /* 0x000fe2000bf05270 */
[----:B------:R-:W-:Y:S01]  /*07c0*/  MOV R7, UR4 ;  /* 0x0000000400077c02 */ /* 0x000fe20008000f00 */
[----:B------:R-:W-:Y:S02]  /*07d0*/  ULOP3.LUT UR5, UR20, 0x1, URZ, 0xc0, !UPT ;  /* 0x0000000114057892 */ /* 0x000fe4000f8ec0ff */
[----:B------:R-:W-:Y:S02]  /*07e0*/  MOV R15, UR20 ;  /* 0x00000014000f7c02 */ /* 0x000fe40008000f00 */
[----:B------:R-:W-:Y:S01]  /*07f0*/  UISETP.NE.U32.AND UP1, UPT, UR5, 0x1, UPT ;  /* 0x000000010500788c */ /* 0x000fe2000bf25070 */
[----:B------:R-:W-:-:S04]  /*0800*/  PLOP3.LUT P1, PT, PT, PT, UP0, 0x80, 0x8 ;  /* 0x000000000008781c */ /* 0x000fc80003f2f008 */
[----:B------:R-:W1:Y:S01]  /*0810*/  @UP0 LDCU.128 UR8, c[0x0][0x380] ;  /* 0x00007000ff0807ac */ /* 0x000e620008000c00 */
[----:B------:R-:W-:Y:S01]  /*0820*/  PLOP3.LUT P0, PT, PT, PT, UP1, 0x80, 0x8 ;  /* 0x000000000008781c */ /* 0x000fe20003f0f018 */
[----:B------:R-:W2:Y:S04]  /*0830*/  @UP0 LDCU.64 UR6, c[0x0][0x380] ;  /* 0x00007000ff0607ac */ /* 0x000ea80008000a00 */
[----:B------:R-:W3:Y:S03]  /*0840*/  @!UP1 LDCU.128 UR12, c[0x0][0x380] ;  /* 0x00007000ff0c97ac */ /* 0x000ee60008000c00 */
[C---:B------:R-:W-:Y:S02]  /*0850*/  @P1 IADD3 R3, PT, PT, R13.reuse, UR4, RZ ;  /* 0x000000040d031c10 */ /* 0x040fe4000fffe0ff */
[----:B------:R-:W-:Y:S01]  /*0860*/  @P1 IADD3 R6, P2, PT, R13, UR4, RZ ;  /* 0x000000040d061c10 */ /* 0x000fe2000ff5e0ff */
[----:B------:R-:W-:Y:S01]  /*0870*/  @UP0 UIADD3 UR4, UPT, UPT, UR4, 0x2, URZ ;  /* 0x0000000204040890 */ /* 0x000fe2000fffe0ff */
[----:B-1----:R-:W-:Y:S01]  /*0880*/  MOV R11, UR9 ;  /* 0x00000009000b7c02 */ /* 0x002fe20008000f00 */
[----:B------:R-:W-:Y:S01]  /*0890*/  IMAD.U32 R10, RZ, RZ, UR8 ;  /* 0x00000008ff0a7e24 */ /* 0x000fe2000f8e00ff */
[----:B------:R-:W-:-:S02]  /*08a0*/  MOV R4, UR10 ;  /* 0x0000000a00047c02 */ /* 0x000fc40008000f00 */
[----:B------:R-:W-:Y:S01]  /*08b0*/  MOV R5, UR11 ;  /* 0x0000000b00057c02 */ /* 0x000fe20008000f00 */
[----:B------:R-:W-:-:S04]  /*08c0*/  @P1 IMAD.WIDE.U32 R10, R3, 0x4, R10 ;  /* 0x00000004030a1825 */ /* 0x000fc800078e000a */
[----:B------:R-:W-:Y:S01]  /*08d0*/  @P1 IMAD R3, R7, UR20, R0 ;  /* 0x0000001407031c24 */ /* 0x000fe2000f8e0200 */
[----:B------:R-:W-:Y:S01]  /*08e0*/  @P1 IADD3.X R7, PT, PT, RZ, RZ, RZ, P2, !PT ;  /* 0x000000ffff071210 */ /* 0x000fe200017fe4ff */
[----:B------:R-:W-:Y:S01]  /*08f0*/  IMAD.U32 R19, RZ, RZ, UR4 ;  /* 0x00000004ff137e24 */ /* 0x000fe2000f8e00ff */
[C---:B--2---:R-:W-:Y:S01]  /*0900*/  @P1 LEA R2, P2, R6.reuse, UR6, 0x2 ;  /* 0x0000000606021c11 */ /* 0x044fe2000f8410ff */
[----:B------:R-:W-:Y:S01]  /*0910*/  @P1 IMAD.WIDE R4, R3, 0x4, R4 ;  /* 0x0000000403041825 */ /* 0x000fe200078e0204 */
[----:B------:R-:W-:Y:S01]  /*0920*/  @!P0 IADD3 R17, PT, PT, R13, UR4, RZ ;  /* 0x000000040d118c10 */ /* 0x000fe2000fffe0ff */
[----:B0-----:R-:W2:Y:S01]  /*0930*/  @P1 LDG.E R11, desc[UR18][R10.64] ;  /* 0x000000120a0b1981 */ /* 0x001ea2000c1e1900 */
[----:B------:R-:W-:Y:S01]  /*0940*/  @P1 LEA.HI.X R3, R6, UR7, R7, 0x2, P2 ;  /* 0x0000000706031c11 */ /* 0x000fe200090f1407 */
[----:B------:R-:W-:Y:S01]  /*0950*/  @!P0 IMAD R19, R19, UR20, R0 ;  /* 0x0000001413138c24 */ /* 0x000fe2000f8e0200 */
[----:B---3--:R-:W-:Y:S01]  /*0960*/  MOV R6, UR12 ;  /* 0x0000000c00067c02 */ /* 0x008fe20008000f00 */
[----:B------:R-:W-:Y:S01]  /*0970*/  @P1 IMAD.WIDE R14, R15, 0x4, R4 ;  /* 0x000000040f0e1825 */ /* 0x000fe200078e0204 */
[----:B------:R-:W-:Y:S01]  /*0980*/  MOV R7, UR13 ;  /* 0x0000000d00077c02 */ /* 0x000fe20008000f00 */
[----:B------:R-:W2:Y:S01]  /*0990*/  @P1 LDG.E R4, desc[UR18][R4.64] ;  /* 0x0000001204041981 */ /* 0x000ea2000c1e1900 */
[----:B------:R-:W-:-:S02]  /*09a0*/  MOV R8, UR14 ;  /* 0x0000000e00087c02 */ /* 0x000fc40008000f00 */
[----:B------:R-:W-:Y:S01]  /*09b0*/  MOV R9, UR15 ;  /* 0x0000000f00097c02 */ /* 0x000fe20008000f00 */
[----:B------:R-:W-:Y:S01]  /*09c0*/  @!P0 IMAD.WIDE.U32 R6, R17, 0x4, R6 ;  /* 0x0000000411068825 */ /* 0x000fe200078e0006 */
[----:B------:R-:W3:Y:S03]  /*09d0*/  @P1 LDG.E R14, desc[UR18][R14.64] ;  /* 0x000000120e0e1981 */ /* 0x000ee6000c1e1900 */
[----:B------:R-:W-:Y:S01]  /*09e0*/  @!P0 IMAD.WIDE R8, R19, 0x4, R8 ;  /* 0x0000000413088825 */ /* 0x000fe200078e0208 */
[----:B------:R-:W3:Y:S04]  /*09f0*/  @P1 LDG.E R2, desc[UR18][R2.64+0x4] ;  /* 0x0000041202021981 */ /* 0x000ee8000c1e1900 */
[----:B------:R-:W4:Y:S04]  /*0a00*/  @!P0 LDG.E R7, desc[UR18][R6.64] ;  /* 0x0000001206078981 */ /* 0x000f28000c1e1900 */
[----:B------:R-:W4:Y:S01]  /*0a10*/  @!P0 LDG.E R8, desc[UR18][R8.64] ;  /* 0x0000001208088981 */ /* 0x000f22000c1e1900 */
[----:B--2---:R-:W-:-:S04]  /*0a20*/  @P1 IMAD R11, R11, R4, R12 ;  /* 0x000000040b0b1224 */ /* 0x004fc800078e020c */
[----:B---3--:R-:W-:-:S04]  /*0a30*/  @P1 IMAD R12, R2, R14, R11 ;  /* 0x0000000e020c1224 */ /* 0x008fc800078e020b */
[----:B----4-:R-:W-:-:S07]  /*0a40*/  @!P0 IMAD R12, R7, R8, R12 ;  /* 0x00000008070c8224 */ /* 0x010fce00078e020c */
.L_x_7:
[----:B------:R-:W1:Y:S01]  /*0a50*/  LDC.64 R2, c[0x0][0x390] ;  /* 0x0000e400ff027b82 */ /* 0x000e620000000a00 */
[----:B------:R-:W-:-:S05]  /*0a60*/  IADD3 R13, PT, PT, R0, R13, RZ ;  /* 0x0000000d000d7210 */ /* 0x000fca0007ffe0ff */
[----:B-1----:R-:W-:-:S05]  /*0a70*/  IMAD.WIDE R2, R13, 0x4, R2 ;  /* 0x000000040d027825 */ /* 0x002fca00078e0202 */
[----:B0-----:R-:W-:Y:S01]  /*0a80*/  STG.E desc[UR18][R2.64], R12 ;  /* 0x0000000c02007986 */ /* 0x001fe2000c101912 */
[----:B------:R-:W-:Y:S05]  /*0a90*/  EXIT ;  /* 0x000000000000794d */ /* 0x000fea0003800000 */
.L_x_9:
        /* <DEDUP_REMOVED lines=14> */
.L_x_12:


//--------------------- .text._Z9vectorAddPiS_S_i --------------------------
	.section	.text._Z9vectorAddPiS_S_i,"ax",@progbits
	.align	128
        .global         _Z9vectorAddPiS_S_i
        .type           _Z9vectorAddPiS_S_i,@function
        .size           _Z9vectorAddPiS_S_i,(.L_x_13 - _Z9vectorAddPiS_S_i)
        .other          _Z9vectorAddPiS_S_i,@"STO_CUDA_ENTRY STV_DEFAULT"
_Z9vectorAddPiS_S_i:
.text._Z9vectorAddPiS_S_i:
[----:B------:R-:W-:Y:S01]  /*0000*/  LDC R1, c[0x0][0x37c] ;  /* 0x0000df00ff017b82 */ /* 0x000fe20000000800 */
[----:B------:R-:W0:Y:S07]  /*0010*/  S2R R0, SR_TID.X ;  /* 0x0000000000007919 */ /* 0x000e2e0000002100 */
[----:B------:R-:W0:Y:S01]  /*0020*/  S2UR UR4, SR_CTAID.X ;  /* 0x00000000000479c3 */ /* 0x000e220000002500 */
[----:B------:R-:W1:Y:S07]  /*0030*/  LDCU UR5, c[0x0][0x398] ;  /* 0x00007300ff0577ac */ /* 0x000e6e0008000800 */
[----:B------:R-:W0:Y:S02]  /*0040*/  LDC R9, c[0x0][0x360] ;  /* 0x0000d800ff097b82 */ /* 0x000e240000000800 */
[----:B0-----:R-:W-:-:S05]  /*0050*/  IMAD R9, R9, UR4, R0 ;  /* 0x0000000409097c24 */ /* 0x001fca000f8e0200 */
[----:B-1----:R-:W-:-:S13]  /*0060*/  ISETP.GE.AND P0, PT, R9, UR5, PT ;  /* 0x0000000509007c0c */ /* 0x002fda000bf06270 */
[----:B------:R-:W-:Y:S05]  /*0070*/  @P0 EXIT ;  /* 0x000000000000094d */ /* 0x000fea0003800000 */
[----:B------:R-:W0:Y:S01]  /*0080*/  LDC.64 R2, c[0x0][0x380] ;  /* 0x0000e000ff027b82 */ /* 0x000e220000000a00 */
[----:B------:R-:W1:Y:S07]  /*0090*/  LDCU.64 UR4, c[0x0][0x358] ;  /* 0x00006b00ff0477ac */ /* 0x000e6e0008000a00 */
[----:B------:R-:W2:Y:S08]  /*00a0*/  LDC.64 R4, c[0x0][0x388] ;  /* 0x0000e200ff047b82 */ /* 0x000eb00000000a00 */
[----:B------:R-:W3:Y:S01]  /*00b0*/  LDC.64 R6, c[0x0][0x390] ;  /* 0x0000e400ff067b82 */ /* 0x000ee20000000a00 */
[----:B0-----:R-:W-:-:S06]  /*00c0*/  IMAD.WIDE R2, R9, 0x4, R2 ;  /* 0x0000000409027825 */ /* 0x001fcc00078e0202 */
[----:B-1----:R-:W4:Y:S01]  /*00d0*/  LDG.E R2, desc[UR4][R2.64] ;  /* 0x0000000402027981 */ /* 0x002f22000c1e1900 */
[----:B--2---:R-:W-:-:S06]  /*00e0*/  IMAD.WIDE R4, R9, 0x4, R4 ;  /* 0x0000000409047825 */ /* 0x004fcc00078e0204 */
[----:B------:R-:W4:Y:S01]  /*00f0*/  LDG.E R5, desc[UR4][R4.64] ;  /* 0x0000000404057981 */ /* 0x000f22000c1e1900 */
[----:B---3--:R-:W-:Y:S01]  /*0100*/  IMAD.WIDE R6, R9, 0x4, R6 ;  /* 0x0000000409067825 */ /* 0x008fe200078e0206 */
[----:B----4-:R-:W-:-:S05]  /*0110*/  IADD3 R9, PT, PT, R2, R5, RZ ;  /* 0x0000000502097210 */ /* 0x010fca0007ffe0ff */
[----:B------:R-:W-:Y:S01]  /*0120*/  STG.E desc[UR4][R6.64], R9 ;  /* 0x0000000906007986 */ /* 0x000fe2000c101904 */
[----:B------:R-:W-:Y:S05]  /*0130*/  EXIT ;  /* 0x000000000000794d */ /* 0x000fea0003800000 */
.L_x_10:
        /* <DEDUP_REMOVED lines=12> */
.L_x_13:


//--------------------- .nv.shared.reserved.0     --------------------------
	.section	.nv.shared.reserved.0,"aw",@nobits
	.weak		__nv_reservedSMEM_offset_0_alias
	.size		__nv_reservedSMEM_offset_0_alias, 0, 64
	.other		__nv_reservedSMEM_offset_0_alias,@"STO_CUDA_RESERVED_SHARED STV_DEFAULT"
__nv_reservedSMEM_offset_0_alias:
	.zero		0
	.zero		64


//--------------------- .nv.constant0._Z16better_matrixMulPiS_S_iii --------------------------
	.section	.nv.constant0._Z16better_matrixMulPiS_S_iii,"a",@progbits
	.sectionflags	@""
	.align	4
.nv.constant0._Z16better_matrixMulPiS_S_iii:
	.zero		932


//--------------------- .nv.constant0._Z9matrixMulPiS_S_i --------------------------
	.section	.nv.constant0._Z9matrixMulPiS_S_i,"a",@progbits
	.sectionflags	@""
	.align	4
.nv.constant0._Z9matrixMulPiS_S_i:
	.zero		924


//--------------------- .nv.constant0._Z9vectorAddPiS_S_i --------------------------
	.section	.nv.constant0._Z9vectorAddPiS_S_i,"a",@progbits
	.sectionflags	@""
	.align	4
.nv.constant0._Z9vectorAddPiS_S_i:
	.zero		924


//--------------------- SYMBOLS --------------------------

	.type		.nv.reservedSmem.offset0,@object
	.size		.nv.reservedSmem.offset0,0x4
